//
// Generated by NVIDIA NVVM Compiler
//
// Compiler Build ID: CL-36424714
// Cuda compilation tools, release 13.0, V13.0.88
// Based on NVVM 20.0.0
//

.version 9.0
.target sm_100
.address_size 64

	// .globl	_Z6matmulPiS_PciiiS_S_S_S_
// _ZZ6matmulPiS_PciiiS_S_S_S_E1c has been demoted
// _ZZ6matmulPiS_PciiiS_S_S_S_E2p3 has been demoted

.visible .entry _Z6matmulPiS_PciiiS_S_S_S_(
	.param .u64 .ptr .align 1 _Z6matmulPiS_PciiiS_S_S_S__param_0,
	.param .u64 .ptr .align 1 _Z6matmulPiS_PciiiS_S_S_S__param_1,
	.param .u64 .ptr .align 1 _Z6matmulPiS_PciiiS_S_S_S__param_2,
	.param .u32 _Z6matmulPiS_PciiiS_S_S_S__param_3,
	.param .u32 _Z6matmulPiS_PciiiS_S_S_S__param_4,
	.param .u32 _Z6matmulPiS_PciiiS_S_S_S__param_5,
	.param .u64 .ptr .align 1 _Z6matmulPiS_PciiiS_S_S_S__param_6,
	.param .u64 .ptr .align 1 _Z6matmulPiS_PciiiS_S_S_S__param_7,
	.param .u64 .ptr .align 1 _Z6matmulPiS_PciiiS_S_S_S__param_8,
	.param .u64 .ptr .align 1 _Z6matmulPiS_PciiiS_S_S_S__param_9
)
{
	.reg .pred 	%p<62>;
	.reg .b32 	%r<269>;
	.reg .b64 	%rd<83>;
	// demoted variable
	.shared .align 4 .b8 _ZZ6matmulPiS_PciiiS_S_S_S_E1c[256];
	// demoted variable
	.shared .align 4 .u32 _ZZ6matmulPiS_PciiiS_S_S_S_E2p3;
	ld.param.u64 	%rd14, [_Z6matmulPiS_PciiiS_S_S_S__param_0];
	ld.param.u64 	%rd15, [_Z6matmulPiS_PciiiS_S_S_S__param_1];
	ld.param.u64 	%rd16, [_Z6matmulPiS_PciiiS_S_S_S__param_2];
	ld.param.u32 	%r72, [_Z6matmulPiS_PciiiS_S_S_S__param_3];
	ld.param.u32 	%r73, [_Z6matmulPiS_PciiiS_S_S_S__param_4];
	ld.param.u64 	%rd17, [_Z6matmulPiS_PciiiS_S_S_S__param_6];
	ld.param.u64 	%rd18, [_Z6matmulPiS_PciiiS_S_S_S__param_7];
	cvta.to.global.u64 	%rd1, %rd14;
	cvta.to.global.u64 	%rd2, %rd15;
	cvta.to.global.u64 	%rd3, %rd18;
	cvta.to.global.u64 	%rd4, %rd17;
	cvta.to.global.u64 	%rd5, %rd16;
	mov.b32 	%r75, 0;
	st.shared.u32 	[_ZZ6matmulPiS_PciiiS_S_S_S_E1c], %r75;
	st.shared.u32 	[_ZZ6matmulPiS_PciiiS_S_S_S_E1c+4], %r75;
	st.shared.u32 	[_ZZ6matmulPiS_PciiiS_S_S_S_E1c+8], %r75;
	st.shared.u32 	[_ZZ6matmulPiS_PciiiS_S_S_S_E1c+12], %r75;
	st.shared.u32 	[_ZZ6matmulPiS_PciiiS_S_S_S_E1c+16], %r75;
	st.shared.u32 	[_ZZ6matmulPiS_PciiiS_S_S_S_E1c+20], %r75;
	st.shared.u32 	[_ZZ6matmulPiS_PciiiS_S_S_S_E1c+24], %r75;
	st.shared.u32 	[_ZZ6matmulPiS_PciiiS_S_S_S_E1c+28], %r75;
	st.shared.u32 	[_ZZ6matmulPiS_PciiiS_S_S_S_E1c+32], %r75;
	st.shared.u32 	[_ZZ6matmulPiS_PciiiS_S_S_S_E1c+36], %r75;
	st.shared.u32 	[_ZZ6matmulPiS_PciiiS_S_S_S_E1c+40], %r75;
	st.shared.u32 	[_ZZ6matmulPiS_PciiiS_S_S_S_E1c+44], %r75;
	st.shared.u32 	[_ZZ6matmulPiS_PciiiS_S_S_S_E1c+48], %r75;
	st.shared.u32 	[_ZZ6matmulPiS_PciiiS_S_S_S_E1c+52], %r75;
	st.shared.u32 	[_ZZ6matmulPiS_PciiiS_S_S_S_E1c+56], %r75;
	st.shared.u32 	[_ZZ6matmulPiS_PciiiS_S_S_S_E1c+60], %r75;
	st.shared.u32 	[_ZZ6matmulPiS_PciiiS_S_S_S_E1c+64], %r75;
	st.shared.u32 	[_ZZ6matmulPiS_PciiiS_S_S_S_E1c+68], %r75;
	st.shared.u32 	[_ZZ6matmulPiS_PciiiS_S_S_S_E1c+72], %r75;
	st.shared.u32 	[_ZZ6matmulPiS_PciiiS_S_S_S_E1c+76], %r75;
	st.shared.u32 	[_ZZ6matmulPiS_PciiiS_S_S_S_E1c+80], %r75;
	st.shared.u32 	[_ZZ6matmulPiS_PciiiS_S_S_S_E1c+84], %r75;
	st.shared.u32 	[_ZZ6matmulPiS_PciiiS_S_S_S_E1c+88], %r75;
	st.shared.u32 	[_ZZ6matmulPiS_PciiiS_S_S_S_E1c+92], %r75;
	st.shared.u32 	[_ZZ6matmulPiS_PciiiS_S_S_S_E1c+96], %r75;
	st.shared.u32 	[_ZZ6matmulPiS_PciiiS_S_S_S_E1c+100], %r75;
	st.shared.u32 	[_ZZ6matmulPiS_PciiiS_S_S_S_E1c+104], %r75;
	st.shared.u32 	[_ZZ6matmulPiS_PciiiS_S_S_S_E1c+108], %r75;
	st.shared.u32 	[_ZZ6matmulPiS_PciiiS_S_S_S_E1c+112], %r75;
	st.shared.u32 	[_ZZ6matmulPiS_PciiiS_S_S_S_E1c+116], %r75;
	st.shared.u32 	[_ZZ6matmulPiS_PciiiS_S_S_S_E1c+120], %r75;
	st.shared.u32 	[_ZZ6matmulPiS_PciiiS_S_S_S_E1c+124], %r75;
	st.shared.u32 	[_ZZ6matmulPiS_PciiiS_S_S_S_E1c+128], %r75;
	st.shared.u32 	[_ZZ6matmulPiS_PciiiS_S_S_S_E1c+132], %r75;
	st.shared.u32 	[_ZZ6matmulPiS_PciiiS_S_S_S_E1c+136], %r75;
	st.shared.u32 	[_ZZ6matmulPiS_PciiiS_S_S_S_E1c+140], %r75;
	st.shared.u32 	[_ZZ6matmulPiS_PciiiS_S_S_S_E1c+144], %r75;
	st.shared.u32 	[_ZZ6matmulPiS_PciiiS_S_S_S_E1c+148], %r75;
	st.shared.u32 	[_ZZ6matmulPiS_PciiiS_S_S_S_E1c+152], %r75;
	st.shared.u32 	[_ZZ6matmulPiS_PciiiS_S_S_S_E1c+156], %r75;
	st.shared.u32 	[_ZZ6matmulPiS_PciiiS_S_S_S_E1c+160], %r75;
	st.shared.u32 	[_ZZ6matmulPiS_PciiiS_S_S_S_E1c+164], %r75;
	st.shared.u32 	[_ZZ6matmulPiS_PciiiS_S_S_S_E1c+168], %r75;
	st.shared.u32 	[_ZZ6matmulPiS_PciiiS_S_S_S_E1c+172], %r75;
	st.shared.u32 	[_ZZ6matmulPiS_PciiiS_S_S_S_E1c+176], %r75;
	st.shared.u32 	[_ZZ6matmulPiS_PciiiS_S_S_S_E1c+180], %r75;
	st.shared.u32 	[_ZZ6matmulPiS_PciiiS_S_S_S_E1c+184], %r75;
	st.shared.u32 	[_ZZ6matmulPiS_PciiiS_S_S_S_E1c+188], %r75;
	st.shared.u32 	[_ZZ6matmulPiS_PciiiS_S_S_S_E1c+192], %r75;
	st.shared.u32 	[_ZZ6matmulPiS_PciiiS_S_S_S_E1c+196], %r75;
	st.shared.u32 	[_ZZ6matmulPiS_PciiiS_S_S_S_E1c+200], %r75;
	st.shared.u32 	[_ZZ6matmulPiS_PciiiS_S_S_S_E1c+204], %r75;
	st.shared.u32 	[_ZZ6matmulPiS_PciiiS_S_S_S_E1c+208], %r75;
	st.shared.u32 	[_ZZ6matmulPiS_PciiiS_S_S_S_E1c+212], %r75;
	st.shared.u32 	[_ZZ6matmulPiS_PciiiS_S_S_S_E1c+216], %r75;
	st.shared.u32 	[_ZZ6matmulPiS_PciiiS_S_S_S_E1c+220], %r75;
	st.shared.u32 	[_ZZ6matmulPiS_PciiiS_S_S_S_E1c+224], %r75;
	st.shared.u32 	[_ZZ6matmulPiS_PciiiS_S_S_S_E1c+228], %r75;
	st.shared.u32 	[_ZZ6matmulPiS_PciiiS_S_S_S_E1c+232], %r75;
	st.shared.u32 	[_ZZ6matmulPiS_PciiiS_S_S_S_E1c+236], %r75;
	st.shared.u32 	[_ZZ6matmulPiS_PciiiS_S_S_S_E1c+240], %r75;
	st.shared.u32 	[_ZZ6matmulPiS_PciiiS_S_S_S_E1c+244], %r75;
	st.shared.u32 	[_ZZ6matmulPiS_PciiiS_S_S_S_E1c+248], %r75;
	st.shared.u32 	[_ZZ6matmulPiS_PciiiS_S_S_S_E1c+252], %r75;
	st.shared.u32 	[_ZZ6matmulPiS_PciiiS_S_S_S_E2p3], %r75;
	bar.sync 	0;
	mov.u32 	%r1, %ctaid.x;
	div.u32 	%r2, %r1, %r73;
	mul.lo.s32 	%r76, %r2, %r73;
	sub.s32 	%r3, %r1, %r76;
	mov.u32 	%r4, %tid.x;
	mov.u32 	%r77, %ntid.x;
	div.u32 	%r78, %r73, %r77;
	mad.lo.s32 	%r248, %r4, %r78, %r4;
	add.s32 	%r79, %r78, %r248;
	add.s32 	%r6, %r79, 1;
	setp.gt.u32 	%p2, %r78, 2147483646;
	@%p2 bra 	$L__BB0_48;
	max.s32 	%r80, %r2, %r3;
	setp.lt.s32 	%p1, %r80, %r73;
	setp.lt.s32 	%p3, %r72, 1;
	@%p3 bra 	$L__BB0_22;
	add.s32 	%r8, %r72, -1;
	and.b32  	%r9, %r72, 7;
	and.b32  	%r10, %r72, 3;
	and.b32  	%r11, %r72, 2147483640;
	and.b32  	%r12, %r72, 1;
	not.pred 	%p34, %p1;
	mul.wide.u32 	%rd65, %r72, 4;
$L__BB0_3:
	setp.ge.s32 	%p33, %r248, %r73;
	or.pred  	%p35, %p34, %p33;
	@%p35 bra 	$L__BB0_21;
	add.s32 	%r107, %r248, %r76;
	mul.wide.s32 	%rd37, %r107, 4;
	add.s64 	%rd38, %rd4, %rd37;
	ld.global.u32 	%r14, [%rd38];
	setp.lt.s32 	%p36, %r14, 0;
	@%p36 bra 	$L__BB0_21;
	mad.lo.s32 	%r108, %r248, %r73, %r3;
	mul.wide.s32 	%rd39, %r108, 4;
	add.s64 	%rd40, %rd3, %rd39;
	ld.global.u32 	%r15, [%rd40];
	setp.lt.s32 	%p37, %r15, 0;
	@%p37 bra 	$L__BB0_21;
	atom.shared.or.b32 	%r110, [_ZZ6matmulPiS_PciiiS_S_S_S_E2p3], 1;
	mul.lo.s32 	%r16, %r15, %r72;
	mul.lo.s32 	%r111, %r72, %r72;
	mul.lo.s32 	%r17, %r111, %r14;
	mov.b32 	%r249, 0;
$L__BB0_7:
	mul.lo.s32 	%r19, %r249, %r72;
	add.s32 	%r20, %r19, %r17;
	mov.b32 	%r250, 0;
$L__BB0_8:
	setp.lt.u32 	%p38, %r8, 7;
	add.s32 	%r114, %r250, %r19;
	shl.b32 	%r115, %r114, 2;
	mov.u32 	%r116, _ZZ6matmulPiS_PciiiS_S_S_S_E1c;
	add.s32 	%r22, %r116, %r115;
	mov.b32 	%r253, 0;
	@%p38 bra 	$L__BB0_11;
	mov.b32 	%r251, 0;
$L__BB0_10:
	.pragma "nounroll";
	add.s32 	%r118, %r251, %r16;
	mad.lo.s32 	%r119, %r118, %r72, %r250;
	mul.wide.s32 	%rd41, %r119, 4;
	add.s64 	%rd42, %rd2, %rd41;
	ld.global.u32 	%r120, [%rd42];
	add.s32 	%r121, %r20, %r251;
	mul.wide.s32 	%rd43, %r121, 4;
	add.s64 	%rd44, %rd1, %rd43;
	ld.global.u32 	%r122, [%rd44];
	mul.lo.s32 	%r123, %r122, %r120;
	atom.shared.add.u32 	%r124, [%r22], %r123;
	mul.wide.u32 	%rd45, %r72, 4;
	add.s64 	%rd46, %rd42, %rd45;
	ld.global.u32 	%r125, [%rd46];
	ld.global.u32 	%r126, [%rd44+4];
	mul.lo.s32 	%r127, %r126, %r125;
	atom.shared.add.u32 	%r128, [%r22], %r127;
	add.s64 	%rd47, %rd46, %rd45;
	ld.global.u32 	%r129, [%rd47];
	ld.global.u32 	%r130, [%rd44+8];
	mul.lo.s32 	%r131, %r130, %r129;
	atom.shared.add.u32 	%r132, [%r22], %r131;
	add.s64 	%rd48, %rd47, %rd45;
	ld.global.u32 	%r133, [%rd48];
	ld.global.u32 	%r134, [%rd44+12];
	mul.lo.s32 	%r135, %r134, %r133;
	atom.shared.add.u32 	%r136, [%r22], %r135;
	add.s64 	%rd49, %rd48, %rd45;
	ld.global.u32 	%r137, [%rd49];
	ld.global.u32 	%r138, [%rd44+16];
	mul.lo.s32 	%r139, %r138, %r137;
	atom.shared.add.u32 	%r140, [%r22], %r139;
	add.s64 	%rd50, %rd49, %rd45;
	ld.global.u32 	%r141, [%rd50];
	ld.global.u32 	%r142, [%rd44+20];
	mul.lo.s32 	%r143, %r142, %r141;
	atom.shared.add.u32 	%r144, [%r22], %r143;
	add.s64 	%rd51, %rd50, %rd45;
	ld.global.u32 	%r145, [%rd51];
	ld.global.u32 	%r146, [%rd44+24];
	mul.lo.s32 	%r147, %r146, %r145;
	atom.shared.add.u32 	%r148, [%r22], %r147;
	add.s64 	%rd52, %rd51, %rd45;
	ld.global.u32 	%r149, [%rd52];
	ld.global.u32 	%r150, [%rd44+28];
	mul.lo.s32 	%r151, %r150, %r149;
	atom.shared.add.u32 	%r152, [%r22], %r151;
	add.s32 	%r251, %r251, 8;
	setp.ne.s32 	%p39, %r251, %r11;
	mov.u32 	%r253, %r11;
	@%p39 bra 	$L__BB0_10;
$L__BB0_11:
	setp.eq.s32 	%p40, %r9, 0;
	@%p40 bra 	$L__BB0_19;
	add.s32 	%r153, %r9, -1;
	setp.lt.u32 	%p41, %r153, 3;
	@%p41 bra 	$L__BB0_14;
	add.s32 	%r154, %r253, %r16;
	mad.lo.s32 	%r155, %r154, %r72, %r250;
	mul.wide.s32 	%rd53, %r155, 4;
	add.s64 	%rd54, %rd2, %rd53;
	ld.global.u32 	%r156, [%rd54];
	add.s32 	%r157, %r20, %r253;
	mul.wide.s32 	%rd55, %r157, 4;
	add.s64 	%rd56, %rd1, %rd55;
	ld.global.u32 	%r158, [%rd56];
	mul.lo.s32 	%r159, %r158, %r156;
	atom.shared.add.u32 	%r160, [%r22], %r159;
	add.s64 	%rd58, %rd54, %rd65;
	ld.global.u32 	%r161, [%rd58];
	ld.global.u32 	%r162, [%rd56+4];
	mul.lo.s32 	%r163, %r162, %r161;
	atom.shared.add.u32 	%r164, [%r22], %r163;
	add.s64 	%rd59, %rd58, %rd65;
	ld.global.u32 	%r165, [%rd59];
	ld.global.u32 	%r166, [%rd56+8];
	mul.lo.s32 	%r167, %r166, %r165;
	atom.shared.add.u32 	%r168, [%r22], %r167;
	add.s64 	%rd60, %rd59, %rd65;
	ld.global.u32 	%r169, [%rd60];
	ld.global.u32 	%r170, [%rd56+12];
	mul.lo.s32 	%r171, %r170, %r169;
	atom.shared.add.u32 	%r172, [%r22], %r171;
	add.s32 	%r253, %r253, 4;
$L__BB0_14:
	setp.eq.s32 	%p42, %r10, 0;
	@%p42 bra 	$L__BB0_19;
	setp.eq.s32 	%p43, %r10, 1;
	@%p43 bra 	$L__BB0_17;
	add.s32 	%r173, %r253, %r16;
	mad.lo.s32 	%r174, %r173, %r72, %r250;
	mul.wide.s32 	%rd61, %r174, 4;
	add.s64 	%rd62, %rd2, %rd61;
	ld.global.u32 	%r175, [%rd62];
	add.s32 	%r176, %r20, %r253;
	mul.wide.s32 	%rd63, %r176, 4;
	add.s64 	%rd64, %rd1, %rd63;
	ld.global.u32 	%r177, [%rd64];
	mul.lo.s32 	%r178, %r177, %r175;
	atom.shared.add.u32 	%r179, [%r22], %r178;
	add.s64 	%rd66, %rd62, %rd65;
	ld.global.u32 	%r180, [%rd66];
	ld.global.u32 	%r181, [%rd64+4];
	mul.lo.s32 	%r182, %r181, %r180;
	atom.shared.add.u32 	%r183, [%r22], %r182;
	add.s32 	%r253, %r253, 2;
$L__BB0_17:
	setp.eq.s32 	%p44, %r12, 0;
	@%p44 bra 	$L__BB0_19;
	add.s32 	%r184, %r253, %r16;
	mad.lo.s32 	%r185, %r184, %r72, %r250;
	mul.wide.s32 	%rd67, %r185, 4;
	add.s64 	%rd68, %rd2, %rd67;
	ld.global.u32 	%r186, [%rd68];
	add.s32 	%r187, %r20, %r253;
	mul.wide.s32 	%rd69, %r187, 4;
	add.s64 	%rd70, %rd1, %rd69;
	ld.global.u32 	%r188, [%rd70];
	mul.lo.s32 	%r189, %r188, %r186;
	atom.shared.add.u32 	%r190, [%r22], %r189;
$L__BB0_19:
	add.s32 	%r250, %r250, 1;
	setp.ne.s32 	%p45, %r250, %r72;
	@%p45 bra 	$L__BB0_8;
	add.s32 	%r249, %r249, 1;
	setp.ne.s32 	%p46, %r249, %r72;
	@%p46 bra 	$L__BB0_7;
$L__BB0_21:
	add.s32 	%r248, %r248, 1;
	setp.lt.s32 	%p47, %r248, %r6;
	@%p47 bra 	$L__BB0_3;
	bra.uni 	$L__BB0_48;
$L__BB0_22:
	add.s32 	%r81, %r248, 1;
	max.s32 	%r33, %r6, %r81;
	sub.s32 	%r82, %r33, %r248;
	and.b32  	%r34, %r82, 3;
	setp.eq.s32 	%p4, %r34, 0;
	mov.u32 	%r257, %r248;
	@%p4 bra 	$L__BB0_29;
	mov.b32 	%r256, 0;
	not.pred 	%p6, %p1;
	mov.u32 	%r257, %r248;
$L__BB0_24:
	.pragma "nounroll";
	setp.ge.s32 	%p5, %r257, %r73;
	or.pred  	%p7, %p6, %p5;
	@%p7 bra 	$L__BB0_28;
	add.s32 	%r84, %r257, %r76;
	mul.wide.s32 	%rd19, %r84, 4;
	add.s64 	%rd20, %rd4, %rd19;
	ld.global.u32 	%r85, [%rd20];
	setp.lt.s32 	%p8, %r85, 0;
	@%p8 bra 	$L__BB0_28;
	mad.lo.s32 	%r86, %r257, %r73, %r3;
	mul.wide.s32 	%rd21, %r86, 4;
	add.s64 	%rd22, %rd3, %rd21;
	ld.global.u32 	%r87, [%rd22];
	setp.lt.s32 	%p9, %r87, 0;
	@%p9 bra 	$L__BB0_28;
	atom.shared.or.b32 	%r88, [_ZZ6matmulPiS_PciiiS_S_S_S_E2p3], 1;
$L__BB0_28:
	add.s32 	%r257, %r257, 1;
	add.s32 	%r256, %r256, 1;
	setp.ne.s32 	%p10, %r256, %r34;
	@%p10 bra 	$L__BB0_24;
$L__BB0_29:
	sub.s32 	%r89, %r248, %r33;
	setp.gt.u32 	%p11, %r89, -4;
	@%p11 bra 	$L__BB0_48;
	not.pred 	%p13, %p1;
	cvt.s64.s32 	%rd27, %r76;
$L__BB0_31:
	setp.ge.s32 	%p12, %r257, %r73;
	or.pred  	%p14, %p13, %p12;
	@%p14 bra 	$L__BB0_35;
	add.s32 	%r90, %r257, %r76;
	mul.wide.s32 	%rd23, %r90, 4;
	add.s64 	%rd24, %rd4, %rd23;
	ld.global.u32 	%r91, [%rd24];
	setp.lt.s32 	%p15, %r91, 0;
	@%p15 bra 	$L__BB0_35;
	mad.lo.s32 	%r92, %r257, %r73, %r3;
	mul.wide.s32 	%rd25, %r92, 4;
	add.s64 	%rd26, %rd3, %rd25;
	ld.global.u32 	%r93, [%rd26];
	setp.lt.s32 	%p16, %r93, 0;
	@%p16 bra 	$L__BB0_35;
	atom.shared.or.b32 	%r94, [_ZZ6matmulPiS_PciiiS_S_S_S_E2p3], 1;
$L__BB0_35:
	add.s32 	%r41, %r257, 1;
	setp.ge.s32 	%p17, %r41, %r73;
	cvt.s64.s32 	%rd28, %r257;
	add.s64 	%rd29, %rd28, %rd27;
	shl.b64 	%rd30, %rd29, 2;
	add.s64 	%rd6, %rd4, %rd30;
	or.pred  	%p19, %p13, %p17;
	@%p19 bra 	$L__BB0_39;
	ld.global.u32 	%r95, [%rd6+4];
	setp.lt.s32 	%p20, %r95, 0;
	@%p20 bra 	$L__BB0_39;
	mad.lo.s32 	%r96, %r41, %r73, %r3;
	mul.wide.s32 	%rd31, %r96, 4;
	add.s64 	%rd32, %rd3, %rd31;
	ld.global.u32 	%r97, [%rd32];
	setp.lt.s32 	%p21, %r97, 0;
	@%p21 bra 	$L__BB0_39;
	atom.shared.or.b32 	%r98, [_ZZ6matmulPiS_PciiiS_S_S_S_E2p3], 1;
$L__BB0_39:
	add.s32 	%r42, %r257, 2;
	setp.ge.s32 	%p22, %r42, %r73;
	or.pred  	%p24, %p13, %p22;
	@%p24 bra 	$L__BB0_43;
	ld.global.u32 	%r99, [%rd6+8];
	setp.lt.s32 	%p25, %r99, 0;
	@%p25 bra 	$L__BB0_43;
	mad.lo.s32 	%r100, %r42, %r73, %r3;
	mul.wide.s32 	%rd33, %r100, 4;
	add.s64 	%rd34, %rd3, %rd33;
	ld.global.u32 	%r101, [%rd34];
	setp.lt.s32 	%p26, %r101, 0;
	@%p26 bra 	$L__BB0_43;
	atom.shared.or.b32 	%r102, [_ZZ6matmulPiS_PciiiS_S_S_S_E2p3], 1;
$L__BB0_43:
	add.s32 	%r43, %r257, 3;
	setp.ge.s32 	%p27, %r43, %r73;
	or.pred  	%p29, %p13, %p27;
	@%p29 bra 	$L__BB0_47;
	ld.global.u32 	%r103, [%rd6+12];
	setp.lt.s32 	%p30, %r103, 0;
	@%p30 bra 	$L__BB0_47;
	mad.lo.s32 	%r104, %r43, %r73, %r3;
	mul.wide.s32 	%rd35, %r104, 4;
	add.s64 	%rd36, %rd3, %rd35;
	ld.global.u32 	%r105, [%rd36];
	setp.lt.s32 	%p31, %r105, 0;
	@%p31 bra 	$L__BB0_47;
	atom.shared.or.b32 	%r106, [_ZZ6matmulPiS_PciiiS_S_S_S_E2p3], 1;
$L__BB0_47:
	add.s32 	%r257, %r257, 4;
	setp.lt.s32 	%p32, %r257, %r6;
	@%p32 bra 	$L__BB0_31;
$L__BB0_48:
	bar.sync 	0;
	setp.ne.s32 	%p48, %r4, 0;
	max.s32 	%r191, %r2, %r3;
	setp.ge.s32 	%p49, %r191, %r73;
	or.pred  	%p50, %p49, %p48;
	@%p50 bra 	$L__BB0_62;
	ld.shared.u32 	%r192, [_ZZ6matmulPiS_PciiiS_S_S_S_E2p3];
	setp.lt.s32 	%p51, %r192, 1;
	@%p51 bra 	$L__BB0_60;
	ld.param.u64 	%rd82, [_Z6matmulPiS_PciiiS_S_S_S__param_9];
	ld.param.u64 	%rd81, [_Z6matmulPiS_PciiiS_S_S_S__param_8];
	cvta.to.global.u64 	%rd71, %rd81;
	atom.global.add.u32 	%r193, [%rd71], 1;
	st.shared.u32 	[_ZZ6matmulPiS_PciiiS_S_S_S_E2p3], %r193;
	add.s32 	%r194, %r193, -1;
	shl.b32 	%r45, %r72, 2;
	mad.lo.s32 	%r195, %r45, %r72, 8;
	mul.lo.s32 	%r196, %r194, %r195;
	shr.u32 	%r197, %r2, 8;
	shr.u32 	%r198, %r2, 16;
	shr.u32 	%r199, %r2, 24;
	cvt.s64.s32 	%rd7, %r196;
	add.s64 	%rd8, %rd5, %rd7;
	st.global.u8 	[%rd8+12], %r2;
	st.global.u8 	[%rd8+13], %r197;
	st.global.u8 	[%rd8+14], %r198;
	st.global.u8 	[%rd8+15], %r199;
	shr.u32 	%r200, %r3, 8;
	shr.u32 	%r201, %r3, 16;
	shr.u32 	%r202, %r3, 24;
	st.global.u8 	[%rd8+16], %r3;
	st.global.u8 	[%rd8+17], %r200;
	st.global.u8 	[%rd8+18], %r201;
	st.global.u8 	[%rd8+19], %r202;
	cvta.to.global.u64 	%rd72, %rd82;
	atom.global.add.u32 	%r203, [%rd72], 1;
	setp.lt.s32 	%p52, %r72, 1;
	@%p52 bra 	$L__BB0_60;
	cvt.u32.u64 	%r205, %rd7;
	add.s32 	%r46, %r72, -1;
	and.b32  	%r47, %r72, 3;
	and.b32  	%r48, %r72, 2147483644;
	neg.s32 	%r49, %r48;
	add.s64 	%rd9, %rd5, 5;
	add.s32 	%r50, %r205, 24;
	add.s64 	%rd73, %rd7, %rd5;
	add.s64 	%rd10, %rd73, 23;
	mov.b32 	%r259, 0;
	mov.u32 	%r268, %r259;
$L__BB0_52:
	setp.lt.u32 	%p53, %r46, 3;
	mov.b32 	%r266, 0;
	@%p53 bra 	$L__BB0_55;
	add.s32 	%r262, %r50, %r268;
	mov.u32 	%r208, _ZZ6matmulPiS_PciiiS_S_S_S_E1c;
	mad.lo.s32 	%r209, %r45, %r259, %r208;
	add.s32 	%r261, %r209, 8;
	mov.u32 	%r263, %r49;
$L__BB0_54:
	cvt.s64.s32 	%rd74, %r262;
	add.s64 	%rd75, %rd9, %rd74;
	cvt.s64.s32 	%rd76, %r268;
	add.s64 	%rd77, %rd10, %rd76;
	ld.shared.u32 	%r210, [%r261+-8];
	shr.u32 	%r211, %r210, 8;
	shr.u32 	%r212, %r210, 16;
	shr.u32 	%r213, %r210, 24;
	st.global.u8 	[%rd77+-3], %r210;
	st.global.u8 	[%rd77+-2], %r211;
	st.global.u8 	[%rd77+-1], %r212;
	st.global.u8 	[%rd77], %r213;
	ld.shared.u32 	%r214, [%r261+-4];
	shr.u32 	%r215, %r214, 8;
	shr.u32 	%r216, %r214, 16;
	shr.u32 	%r217, %r214, 24;
	st.global.u8 	[%rd75+-5], %r214;
	st.global.u8 	[%rd75+-4], %r215;
	st.global.u8 	[%rd75+-3], %r216;
	st.global.u8 	[%rd75+-2], %r217;
	ld.shared.u32 	%r218, [%r261];
	shr.u32 	%r219, %r218, 8;
	shr.u32 	%r220, %r218, 16;
	shr.u32 	%r221, %r218, 24;
	st.global.u8 	[%rd75+-1], %r218;
	st.global.u8 	[%rd75], %r219;
	st.global.u8 	[%rd75+1], %r220;
	st.global.u8 	[%rd75+2], %r221;
	ld.shared.u32 	%r222, [%r261+4];
	shr.u32 	%r223, %r222, 8;
	shr.u32 	%r224, %r222, 16;
	shr.u32 	%r225, %r222, 24;
	st.global.u8 	[%rd75+3], %r222;
	st.global.u8 	[%rd75+4], %r223;
	st.global.u8 	[%rd75+5], %r224;
	st.global.u8 	[%rd75+6], %r225;
	add.s32 	%r268, %r268, 16;
	add.s32 	%r263, %r263, 4;
	add.s32 	%r262, %r262, 16;
	add.s32 	%r261, %r261, 16;
	setp.ne.s32 	%p54, %r263, 0;
	mov.u32 	%r266, %r48;
	@%p54 bra 	$L__BB0_54;
$L__BB0_55:
	mov.u32 	%r65, %r268;
	setp.eq.s32 	%p55, %r47, 0;
	@%p55 bra 	$L__BB0_59;
	setp.eq.s32 	%p56, %r47, 1;
	mad.lo.s32 	%r226, %r259, %r72, %r266;
	shl.b32 	%r227, %r226, 2;
	mov.u32 	%r228, _ZZ6matmulPiS_PciiiS_S_S_S_E1c;
	add.s32 	%r66, %r228, %r227;
	ld.shared.u32 	%r229, [%r66];
	shr.u32 	%r230, %r229, 8;
	shr.u32 	%r231, %r229, 16;
	shr.u32 	%r232, %r229, 24;
	cvt.s64.s32 	%rd78, %r65;
	add.s64 	%rd11, %rd8, %rd78;
	st.global.u8 	[%rd11+20], %r229;
	st.global.u8 	[%rd11+21], %r230;
	st.global.u8 	[%rd11+22], %r231;
	st.global.u8 	[%rd11+23], %r232;
	add.s32 	%r268, %r65, 4;
	@%p56 bra 	$L__BB0_59;
	setp.eq.s32 	%p57, %r47, 2;
	ld.shared.u32 	%r233, [%r66+4];
	shr.u32 	%r234, %r233, 8;
	shr.u32 	%r235, %r233, 16;
	shr.u32 	%r236, %r233, 24;
	st.global.u8 	[%rd11+24], %r233;
	st.global.u8 	[%rd11+25], %r234;
	st.global.u8 	[%rd11+26], %r235;
	st.global.u8 	[%rd11+27], %r236;
	add.s32 	%r268, %r65, 8;
	@%p57 bra 	$L__BB0_59;
	ld.shared.u32 	%r237, [%r66+8];
	shr.u32 	%r238, %r237, 8;
	shr.u32 	%r239, %r237, 16;
	shr.u32 	%r240, %r237, 24;
	cvt.s64.s32 	%rd79, %r268;
	add.s64 	%rd80, %rd8, %rd79;
	st.global.u8 	[%rd80+20], %r237;
	st.global.u8 	[%rd80+21], %r238;
	st.global.u8 	[%rd80+22], %r239;
	st.global.u8 	[%rd80+23], %r240;
	add.s32 	%r268, %r65, 12;
$L__BB0_59:
	add.s32 	%r259, %r259, 1;
	setp.ne.s32 	%p58, %r259, %r72;
	@%p58 bra 	$L__BB0_52;
$L__BB0_60:
	setp.le.u32 	%p59, %r73, %r1;
	setp.ne.s32 	%p60, %r3, 0;
	or.pred  	%p61, %p59, %p60;
	@%p61 bra 	$L__BB0_62;
	ld.param.u32 	%r247, [_Z6matmulPiS_PciiiS_S_S_S__param_5];
	shr.u32 	%r241, %r247, 8;
	shr.u32 	%r242, %r247, 16;
	shr.u32 	%r243, %r247, 24;
	st.global.u8 	[%rd5], %r247;
	st.global.u8 	[%rd5+1], %r241;
	st.global.u8 	[%rd5+2], %r242;
	st.global.u8 	[%rd5+3], %r243;
	shr.u32 	%r244, %r72, 8;
	shr.u32 	%r245, %r72, 16;
	shr.u32 	%r246, %r72, 24;
	st.global.u8 	[%rd5+4], %r72;
	st.global.u8 	[%rd5+5], %r244;
	st.global.u8 	[%rd5+6], %r245;
	st.global.u8 	[%rd5+7], %r246;
$L__BB0_62:
	ret;

}


// ===== COMPILED SASS (sm_100) =====

	.target	sm_100

	.elftype	@"ET_EXEC"


//--------------------- .note.nv.tkinfo           --------------------------
	.section	.note.nv.tkinfo,"",@"SHT_NOTE"
	.sectionflags	@"SHF_NOTE_NV_TKINFO"
	.tkinfo
        /*0018*/ 	.word	0x00000002
        /*0030*/ 	.string	""
        /*0030*/ 	.string	"ptxas"
        /*0030*/ 	.string	"Cuda compilation tools, release 13.0, V13.0.88"
        /*0030*/ 	.string	"Build cuda_13.0.r13.0/compiler.36424714_0"
        /*0030*/ 	.string	"-arch sm_100 -m 64 "



//--------------------- .note.nv.cuinfo           --------------------------
	.section	.note.nv.cuinfo,"",@"SHT_NOTE"
	.sectionflags	@"SHF_NOTE_NV_CUINFO"
        /*0018*/ 	.short	0x0002
        /*001a*/ 	.short	0x0064
        /*001c*/ 	.short	0x0082
	.zero		2


//--------------------- .nv.info                  --------------------------
	.section	.nv.info,"",@"SHT_CUDA_INFO"
	.align	4


	//----- nvinfo : EIATTR_REGCOUNT
	.align		4
        /*0000*/ 	.byte	0x04, 0x2f
        /*0002*/ 	.short	(.L_1 - .L_0)
	.align		4
.L_0:
        /*0004*/ 	.word	index@(_Z6matmulPiS_PciiiS_S_S_S_)
        /*0008*/ 	.word	0x00000020


	//----- nvinfo : EIATTR_FRAME_SIZE
	.align		4
.L_1:
        /*000c*/ 	.byte	0x04, 0x11
        /*000e*/ 	.short	(.L_3 - .L_2)
	.align		4
.L_2:
        /*0010*/ 	.word	index@(_Z6matmulPiS_PciiiS_S_S_S_)
        /*0014*/ 	.word	0x00000000


	//----- nvinfo : EIATTR_MIN_STACK_SIZE
	.align		4
.L_3:
        /*0018*/ 	.byte	0x04, 0x12
        /*001a*/ 	.short	(.L_5 - .L_4)
	.align		4
.L_4:
        /*001c*/ 	.word	index@(_Z6matmulPiS_PciiiS_S_S_S_)
        /*0020*/ 	.word	0x00000000
.L_5:


//--------------------- .nv.compat                --------------------------
	.section	.nv.compat,"",@"SHT_CUDA_COMPAT_INFO"
	.align	4
        /*0000*/ 	.byte	0x02, 0x09, 0x00, 0x00, 0x02, 0x02, 0x01, 0x00, 0x02, 0x05, 0x05, 0x00, 0x03, 0x07, 0x01, 0x01
        /*0010*/ 	.byte	0x02, 0x03, 0x00, 0x00, 0x02, 0x06, 0x01, 0x00, 0x04, 0x0b, 0x08, 0x00, 0x09, 0x00, 0x00, 0x00
        /*0020*/ 	.byte	0x00, 0x00, 0x00, 0x00


//--------------------- .nv.info._Z6matmulPiS_PciiiS_S_S_S_ --------------------------
	.section	.nv.info._Z6matmulPiS_PciiiS_S_S_S_,"",@"SHT_CUDA_INFO"
	.sectionflags	@""
	.align	4


	//----- nvinfo : EIATTR_CUDA_API_VERSION
	.align		4
        /*0000*/ 	.byte	0x04, 0x37
        /*0002*/ 	.short	(.L_7 - .L_6)
.L_6:
        /*0004*/ 	.word	0x00000082


	//----- nvinfo : EIATTR_KPARAM_INFO
	.align		4
.L_7:
        /*0008*/ 	.byte	0x04, 0x17
        /*000a*/ 	.short	(.L_9 - .L_8)
.L_8:
        /*000c*/ 	.word	0x00000000
        /*0010*/ 	.short	0x0009
        /*0012*/ 	.short	0x0040
        /*0014*/ 	.byte	0x00, 0xf5, 0x21, 0x00


	//----- nvinfo : EIATTR_KPARAM_INFO
	.align		4
.L_9:
        /*0018*/ 	.byte	0x04, 0x17
        /*001a*/ 	.short	(.L_11 - .L_10)
.L_10:
        /*001c*/ 	.word	0x00000000
        /*0020*/ 	.short	0x0008
        /*0022*/ 	.short	0x0038
        /*0024*/ 	.byte	0x00, 0xf5, 0x21, 0x00


	//----- nvinfo : EIATTR_KPARAM_INFO
	.align		4
.L_11:
        /*0028*/ 	.byte	0x04, 0x17
        /*002a*/ 	.short	(.L_13 - .L_12)
.L_12:
        /*002c*/ 	.word	0x00000000
        /*0030*/ 	.short	0x0007
        /*0032*/ 	.short	0x0030
        /*0034*/ 	.byte	0x00, 0xf5, 0x21, 0x00


	//----- nvinfo : EIATTR_KPARAM_INFO
	.align		4
.L_13:
        /*0038*/ 	.byte	0x04, 0x17
        /*003a*/ 	.short	(.L_15 - .L_14)
.L_14:
        /*003c*/ 	.word	0x00000000
        /*0040*/ 	.short	0x0006
        /*0042*/ 	.short	0x0028
        /*0044*/ 	.byte	0x00, 0xf5, 0x21, 0x00


	//----- nvinfo : EIATTR_KPARAM_INFO
	.align		4
.L_15:
        /*0048*/ 	.byte	0x04, 0x17
        /*004a*/ 	.short	(.L_17 - .L_16)
.L_16:
        /*004c*/ 	.word	0x00000000
        /*0050*/ 	.short	0x0005
        /*0052*/ 	.short	0x0020
        /*0054*/ 	.byte	0x00, 0xf0, 0x11, 0x00


	//----- nvinfo : EIATTR_KPARAM_INFO
	.align		4
.L_17:
        /*0058*/ 	.byte	0x04, 0x17
        /*005a*/ 	.short	(.L_19 - .L_18)
.L_18:
        /*005c*/ 	.word	0x00000000
        /*0060*/ 	.short	0x0004
        /*0062*/ 	.short	0x001c
        /*0064*/ 	.byte	0x00, 0xf0, 0x11, 0x00


	//----- nvinfo : EIATTR_KPARAM_INFO
	.align		4
.L_19:
        /*0068*/ 	.byte	0x04, 0x17
        /*006a*/ 	.short	(.L_21 - .L_20)
.L_20:
        /*006c*/ 	.word	0x00000000
        /*0070*/ 	.short	0x0003
        /*0072*/ 	.short	0x0018
        /*0074*/ 	.byte	0x00, 0xf0, 0x11, 0x00


	//----- nvinfo : EIATTR_KPARAM_INFO
	.align		4
.L_21:
        /*0078*/ 	.byte	0x04, 0x17
        /*007a*/ 	.short	(.L_23 - .L_22)
.L_22:
        /*007c*/ 	.word	0x00000000
        /*0080*/ 	.short	0x0002
        /*0082*/ 	.short	0x0010
        /*0084*/ 	.byte	0x00, 0xf5, 0x21, 0x00


	//----- nvinfo : EIATTR_KPARAM_INFO
	.align		4
.L_23:
        /*0088*/ 	.byte	0x04, 0x17
        /*008a*/ 	.short	(.L_25 - .L_24)
.L_24:
        /*008c*/ 	.word	0x00000000
        /*0090*/ 	.short	0x0001
        /*0092*/ 	.short	0x0008
        /*0094*/ 	.byte	0x00, 0xf5, 0x21, 0x00


	//----- nvinfo : EIATTR_KPARAM_INFO
	.align		4
.L_25:
        /*0098*/ 	.byte	0x04, 0x17
        /*009a*/ 	.short	(.L_27 - .L_26)
.L_26:
        /*009c*/ 	.word	0x00000000
        /*00a0*/ 	.short	0x0000
        /*00a2*/ 	.short	0x0000
        /*00a4*/ 	.byte	0x00, 0xf5, 0x21, 0x00


	//----- nvinfo : EIATTR_SPARSE_MMA_MASK
	.align		4
.L_27:
        /*00a8*/ 	.byte	0x03, 0x50
        /*00aa*/ 	.short	0x0000


	//----- nvinfo : EIATTR_MAXREG_COUNT
	.align		4
        /*00ac*/ 	.byte	0x03, 0x1b
        /*00ae*/ 	.short	0x00ff


	//----- nvinfo : EIATTR_NUM_BARRIERS
	.align		4
        /*00b0*/ 	.byte	0x02, 0x4c
        /*00b2*/ 	.byte	0x01
	.zero		1


	//----- nvinfo : EIATTR_MERCURY_ISA_VERSION
	.align		4
        /*00b4*/ 	.byte	0x03, 0x5f
        /*00b6*/ 	.short	0x0101


	//----- nvinfo : EIATTR_INT_WARP_WIDE_INSTR_OFFSETS
	.align		4
        /*00b8*/ 	.byte	0x04, 0x31
        /*00ba*/ 	.short	(.L_29 - .L_28)


	//   ....[0]....
.L_28:
        /*00bc*/ 	.word	0x00000630


	//   ....[1]....
        /*00c0*/ 	.word	0x00000660


	//   ....[2]....
        /*00c4*/ 	.word	0x00000950


	//   ....[3]....
        /*00c8*/ 	.word	0x000009c0


	//   ....[4]....
        /*00cc*/ 	.word	0x00000a40


	//   ....[5]....
        /*00d0*/ 	.word	0x00000a50


	//   ....[6]....
        /*00d4*/ 	.word	0x00000a60


	//   ....[7]....
        /*00d8*/ 	.word	0x00000af0


	//   ....[8]....
        /*00dc*/ 	.word	0x00000b20


	//   ....[9]....
        /*00e0*/ 	.word	0x00000b40


	//   ....[10]....
        /*00e4*/ 	.word	0x00000b50


	//   ....[11]....
        /*00e8*/ 	.word	0x00000de0


	//   ....[12]....
        /*00ec*/ 	.word	0x00000e30


	//   ....[13]....
        /*00f0*/ 	.word	0x00000e50


	//   ....[14]....
        /*00f4*/ 	.word	0x00000e70


	//   ....[15]....
        /*00f8*/ 	.word	0x00000e90


	//   ....[16]....
        /*00fc*/ 	.word	0x00001030


	//   ....[17]....
        /*0100*/ 	.word	0x00001090


	//   ....[18]....
        /*0104*/ 	.word	0x000010a0


	//   ....[19]....
        /*0108*/ 	.word	0x000011a0


	//   ....[20]....
        /*010c*/ 	.word	0x000011e0


	//   ....[21]....
        /*0110*/ 	.word	0x00001480


	//   ....[22]....
        /*0114*/ 	.word	0x000014a0


	//   ....[23]....
        /*0118*/ 	.word	0x000016d0


	//   ....[24]....
        /*011c*/ 	.word	0x00001700


	//   ....[25]....
        /*0120*/ 	.word	0x000018b0


	//   ....[26]....
        /*0124*/ 	.word	0x000018d0


	//   ....[27]....
        /*0128*/ 	.word	0x00001a40


	//   ....[28]....
        /*012c*/ 	.word	0x00001a60


	//   ....[29]....
        /*0130*/ 	.word	0x00001bd0


	//   ....[30]....
        /*0134*/ 	.word	0x00001bf0


	//   ....[31]....
        /*0138*/ 	.word	0x00001d80


	//   ....[32]....
        /*013c*/ 	.word	0x00001ea0


	//----- nvinfo : EIATTR_VRC_CTA_INIT_COUNT
	.align		4
.L_29:
        /*0140*/ 	.byte	0x02, 0x4a
	.zero		1
	.zero		1


	//----- nvinfo : EIATTR_EXIT_INSTR_OFFSETS
	.align		4
        /*0144*/ 	.byte	0x04, 0x1c
        /*0146*/ 	.short	(.L_31 - .L_30)


	//   ....[0]....
.L_30:
        /*0148*/ 	.word	0x00001d00


	//   ....[1]....
        /*014c*/ 	.word	0x000026f0


	//   ....[2]....
        /*0150*/ 	.word	0x00002830


	//----- nvinfo : EIATTR_CRS_STACK_SIZE
	.align		4
.L_31:
        /*0154*/ 	.byte	0x04, 0x1e
        /*0156*/ 	.short	(.L_33 - .L_32)
.L_32:
        /*0158*/ 	.word	0x00000000


	//----- nvinfo : EIATTR_CBANK_PARAM_SIZE
	.align		4
.L_33:
        /*015c*/ 	.byte	0x03, 0x19
        /*015e*/ 	.short	0x0048


	//----- nvinfo : EIATTR_PARAM_CBANK
	.align		4
        /*0160*/ 	.byte	0x04, 0x0a
        /*0162*/ 	.short	(.L_35 - .L_34)
	.align		4
.L_34:
        /*0164*/ 	.word	index@(.nv.constant0._Z6matmulPiS_PciiiS_S_S_S_)
        /*0168*/ 	.short	0x0380
        /*016a*/ 	.short	0x0048


	//----- nvinfo : EIATTR_SW_WAR
	.align		4
.L_35:
        /*016c*/ 	.byte	0x04, 0x36
        /*016e*/ 	.short	(.L_37 - .L_36)
.L_36:
        /*0170*/ 	.word	0x00000008
.L_37:


//--------------------- .nv.callgraph             --------------------------
	.section	.nv.callgraph,"",@"SHT_CUDA_CALLGRAPH"
	.align	4
	.sectionentsize	8
	.align		4
        /*0000*/ 	.word	0x00000000
	.align		4
        /*0004*/ 	.word	0xffffffff
	.align		4
        /*0008*/ 	.word	0x00000000
	.align		4
        /*000c*/ 	.word	0xfffffffe
	.align		4
        /*0010*/ 	.word	0x00000000
	.align		4
        /*0014*/ 	.word	0xfffffffd
	.align		4
        /*0018*/ 	.word	0x00000000
	.align		4
        /*001c*/ 	.word	0xfffffffc


//--------------------- .text._Z6matmulPiS_PciiiS_S_S_S_ --------------------------
	.section	.text._Z6matmulPiS_PciiiS_S_S_S_,"ax",@progbits
	.align	128
        .global         _Z6matmulPiS_PciiiS_S_S_S_
        .type           _Z6matmulPiS_PciiiS_S_S_S_,@function
        .size           _Z6matmulPiS_PciiiS_S_S_S_,(.L_x_34 - _Z6matmulPiS_PciiiS_S_S_S_)
        .other          _Z6matmulPiS_PciiiS_S_S_S_,@"STO_CUDA_ENTRY STV_DEFAULT"
_Z6matmulPiS_PciiiS_S_S_S_:
.text._Z6matmulPiS_PciiiS_S_S_S_:
[----:B------:R-:W-:Y:S08]  /*0000*/  LDC R1, c[0x0][0x37c] ;  /* 0x0000df00ff017b82 */ /* 0x000ff00000000800 */
[----:B------:R-:W0:Y:S01]  /*0010*/  LDC R9, c[0x0][0x39c] ;  /* 0x0000e700ff097b82 */ /* 0x000e220000000800 */
[----:B------:R-:W1:Y:S01]  /*0020*/  LDCU UR6, c[0x0][0x360] ;  /* 0x00006c00ff0677ac */ /* 0x000e620008000800 */
[----:B------:R-:W-:Y:S01]  /*0030*/  UMOV UR4, 0x400 ;  /* 0x0000040000047882 */ /* 0x000fe20000000000 */
[----:B------:R-:W2:Y:S05]  /*0040*/  LDCU.64 UR10, c[0x0][0x358] ;  /* 0x00006b00ff0a77ac */ /* 0x000eaa0008000a00 */
[----:B------:R-:W-:Y:S08]  /*0050*/  S2UR UR12, SR_CTAID.X ;  /* 0x00000000000c79c3 */ /* 0x000ff00000002500 */
[----:B------:R-:W3:Y:S01]  /*0060*/  S2UR UR5, SR_CgaCtaId ;  /* 0x00000000000579c3 */ /* 0x000ee20000008800 */
[----:B-1----:R-:W1:Y:S01]  /*0070*/  I2F.U32.RP R6, UR6 ;  /* 0x0000000600067d06 */ /* 0x002e620008209000 */
[----:B------:R-:W-:-:S02]  /*0080*/  ISETP.NE.U32.AND P5, PT, RZ, UR6, PT ;  /* 0x00000006ff007c0c */ /* 0x000fc4000bfa5070 */
[----:B0-----:R-:W-:-:S05]  /*0090*/  ISETP.NE.U32.AND P2, PT, R9, RZ, PT ;  /* 0x000000ff0900720c */ /* 0x001fca0003f45070 */
[----:B------:R-:W0:Y:S08]  /*00a0*/  I2F.U32.RP R0, R9 ;  /* 0x0000000900007306 */ /* 0x000e300000209000 */
[----:B-1----:R-:W1:Y:S01]  /*00b0*/  MUFU.RCP R6, R6 ;  /* 0x0000000600067308 */ /* 0x002e620000001000 */
[----:B---3--:R-:W-:-:S07]  /*00c0*/  ULEA UR4, UR5, UR4, 0x18 ;  /* 0x0000000405047291 */ /* 0x008fce000f8ec0ff */
[----:B0-----:R-:W0:Y:S02]  /*00d0*/  MUFU.RCP R0, R0 ;  /* 0x0000000000007308 */ /* 0x001e240000001000 */
[----:B------:R-:W-:Y:S01]  /*00e0*/  STS.128 [UR4], RZ ;  /* 0x000000ffff007988 */ /* 0x000fe20008000c04 */
[----:B-1----:R-:W-:-:S03]  /*00f0*/  VIADD R4, R6, 0xffffffe ;  /* 0x0ffffffe06047836 */ /* 0x002fc60000000000 */
[----:B------:R-:W-:Y:S02]  /*0100*/  STS.128 [UR4+0x10], RZ ;  /* 0x000010ffff007988 */ /* 0x000fe40008000c04 */
[----:B------:R1:W3:Y:S02]  /*0110*/  F2I.FTZ.U32.TRUNC.NTZ R5, R4 ;  /* 0x0000000400057305 */ /* 0x0002e4000021f000 */
[----:B------:R-:W-:Y:S01]  /*0120*/  STS.128 [UR4+0x20], RZ ;  /* 0x000020ffff007988 */ /* 0x000fe20008000c04 */
[----:B0-----:R-:W-:-:S03]  /*0130*/  VIADD R2, R0, 0xffffffe ;  /* 0x0ffffffe00027836 */ /* 0x001fc60000000000 */
[----:B------:R-:W-:Y:S02]  /*0140*/  STS.128 [UR4+0x30], RZ ;  /* 0x000030ffff007988 */ /* 0x000fe40008000c04 */
[----:B------:R0:W4:Y:S01]  /*0150*/  F2I.FTZ.U32.TRUNC.NTZ R3, R2 ;  /* 0x0000000200037305 */ /* 0x000122000021f000 */
[----:B-1----:R-:W-:Y:S01]  /*0160*/  IMAD.MOV.U32 R4, RZ, RZ, RZ ;  /* 0x000000ffff047224 */ /* 0x002fe200078e00ff */
[----:B------:R-:W-:Y:S04]  /*0170*/  STS.128 [UR4+0x40], RZ ;  /* 0x000040ffff007988 */ /* 0x000fe80008000c04 */
[----:B------:R-:W-:Y:S01]  /*0180*/  STS.128 [UR4+0x50], RZ ;  /* 0x000050ffff007988 */ /* 0x000fe20008000c04 */
[----:B---3--:R-:W-:Y:S01]  /*0190*/  IADD3 R11, PT, PT, RZ, -R5, RZ ;  /* 0x80000005ff0b7210 */ /* 0x008fe20007ffe0ff */
[----:B0-----:R-:W-:-:S02]  /*01a0*/  IMAD.MOV.U32 R2, RZ, RZ, RZ ;  /* 0x000000ffff027224 */ /* 0x001fc400078e00ff */
[----:B------:R-:W-:Y:S02]  /*01b0*/  STS.128 [UR4+0x60], RZ ;  /* 0x000060ffff007988 */ /* 0x000fe40008000c04 */
[----:B------:R-:W-:Y:S02]  /*01c0*/  IMAD R11, R11, UR6, RZ ;  /* 0x000000060b0b7c24 */ /* 0x000fe4000f8e02ff */
[----:B------:R-:W-:Y:S01]  /*01d0*/  STS.128 [UR4+0x70], RZ ;  /* 0x000070ffff007988 */ /* 0x000fe20008000c04 */
[----:B----4-:R-:W-:Y:S02]  /*01e0*/  IMAD.MOV R8, RZ, RZ, -R3 ;  /* 0x000000ffff087224 */ /* 0x010fe400078e0a03 */
[----:B------:R-:W-:Y:S01]  /*01f0*/  IMAD.HI.U32 R4, R5, R11, R4 ;  /* 0x0000000b05047227 */ /* 0x000fe200078e0004 */
[----:B------:R-:W-:Y:S03]  /*0200*/  STS.128 [UR4+0x80], RZ ;  /* 0x000080ffff007988 */ /* 0x000fe60008000c04 */
[----:B------:R-:W-:Y:S01]  /*0210*/  IMAD R7, R8, R9, RZ ;  /* 0x0000000908077224 */ /* 0x000fe200078e02ff */
[----:B------:R-:W-:Y:S03]  /*0220*/  STS.128 [UR4+0x90], RZ ;  /* 0x000090ffff007988 */ /* 0x000fe60008000c04 */
[----:B------:R-:W-:Y:S01]  /*0230*/  IMAD.HI.U32 R0, R3, R7, R2 ;  /* 0x0000000703007227 */ /* 0x000fe200078e0002 */
[----:B------:R-:W-:Y:S03]  /*0240*/  STS.128 [UR4+0xa0], RZ ;  /* 0x0000a0ffff007988 */ /* 0x000fe60008000c04 */
[----:B------:R-:W-:Y:S01]  /*0250*/  IMAD.HI.U32 R7, R4, R9, RZ ;  /* 0x0000000904077227 */ /* 0x000fe200078e00ff */
[----:B------:R-:W-:Y:S03]  /*0260*/  STS.128 [UR4+0xb0], RZ ;  /* 0x0000b0ffff007988 */ /* 0x000fe60008000c04 */
[----:B------:R-:W-:Y:S01]  /*0270*/  IMAD.HI.U32 R0, R0, UR12, RZ ;  /* 0x0000000c00007c27 */ /* 0x000fe2000f8e00ff */
[----:B------:R-:W-:Y:S01]  /*0280*/  IADD3 R4, PT, PT, -R7, RZ, RZ ;  /* 0x000000ff07047210 */ /* 0x000fe20007ffe1ff */
[----:B------:R-:W-:Y:S02]  /*0290*/  STS.128 [UR4+0xc0], RZ ;  /* 0x0000c0ffff007988 */ /* 0x000fe40008000c04 */
[----:B------:R-:W-:-:S02]  /*02a0*/  IMAD.MOV R2, RZ, RZ, -R0 ;  /* 0x000000ffff027224 */ /* 0x000fc400078e0a00 */
[----:B------:R-:W-:Y:S01]  /*02b0*/  IMAD R3, R4, UR6, R9 ;  /* 0x0000000604037c24 */ /* 0x000fe2000f8e0209 */
[----:B------:R-:W-:Y:S01]  /*02c0*/  STS.128 [UR4+0xd0], RZ ;  /* 0x0000d0ffff007988 */ /* 0x000fe20008000c04 */
[----:B------:R-:W-:-:S03]  /*02d0*/  IMAD R2, R9, R2, UR12 ;  /* 0x0000000c09027e24 */ /* 0x000fc6000f8e0202 */
[----:B------:R-:W-:Y:S01]  /*02e0*/  ISETP.GE.U32.AND P3, PT, R3, UR6, PT ;  /* 0x0000000603007c0c */ /* 0x000fe2000bf66070 */
[----:B------:R-:W-:Y:S01]  /*02f0*/  STS.128 [UR4+0xe0], RZ ;  /* 0x0000e0ffff007988 */ /* 0x000fe20008000c04 */
[----:B------:R-:W-:-:S03]  /*0300*/  ISETP.GE.U32.AND P0, PT, R2, R9, PT ;  /* 0x000000090200720c */ /* 0x000fc60003f06070 */
[----:B------:R-:W-:Y:S04]  /*0310*/  STS.128 [UR4+0xf0], RZ ;  /* 0x0000f0ffff007988 */ /* 0x000fe80008000c04 */
[----:B------:R-:W-:Y:S04]  /*0320*/  STS [UR4+0x100], RZ ;  /* 0x000100ffff007988 */ /* 0x000fe80008000804 */
[----:B------:R-:W-:Y:S01]  /*0330*/  @P3 VIADD R3, R3, -UR6 ;  /* 0x8000000603033c36 */ /* 0x000fe20008000000 */
[----:B------:R-:W-:Y:S01]  /*0340*/  @P3 IADD3 R7, PT, PT, R7, 0x1, RZ ;  /* 0x0000000107073810 */ /* 0x000fe20007ffe0ff */
[----:B------:R-:W-:-:S02]  /*0350*/  @P0 IMAD.IADD R2, R2, 0x1, -R9 ;  /* 0x0000000102020824 */ /* 0x000fc400078e0a09 */
[----:B------:R-:W-:Y:S01]  /*0360*/  @P0 VIADD R0, R0, 0x1 ;  /* 0x0000000100000836 */ /* 0x000fe20000000000 */
[----:B------:R-:W-:Y:S01]  /*0370*/  BAR.SYNC.DEFER_BLOCKING 0x0 ;  /* 0x0000000000007b1d */ /* 0x000fe20000010000 */
[----:B------:R-:W-:Y:S02]  /*0380*/  ISETP.GE.U32.AND P4, PT, R3, UR6, PT ;  /* 0x0000000603007c0c */ /* 0x000fe4000bf86070 */
[----:B------:R-:W-:-:S03]  /*0390*/  ISETP.GE.U32.AND P1, PT, R2, R9, PT ;  /* 0x000000090200720c */ /* 0x000fc60003f26070 */
[----:B------:R-:W0:Y:S08]  /*03a0*/  S2R R2, SR_TID.X ;  /* 0x0000000000027919 */ /* 0x000e300000002100 */
[----:B------:R-:W-:Y:S01]  /*03b0*/  @P4 VIADD R7, R7, 0x1 ;  /* 0x0000000107074836 */ /* 0x000fe20000000000 */
[----:B------:R-:W-:Y:S01]  /*03c0*/  @!P5 LOP3.LUT R7, RZ, UR6, RZ, 0x33, !PT ;  /* 0x00000006ff07dc12 */ /* 0x000fe2000f8e33ff */
[----:B------:R-:W-:Y:S01]  /*03d0*/  @P1 VIADD R0, R0, 0x1 ;  /* 0x0000000100001836 */ /* 0x000fe20000000000 */
[----:B------:R-:W-:-:S02]  /*03e0*/  @!P2 LOP3.LUT R0, RZ, R9, RZ, 0x33, !PT ;  /* 0x00000009ff00a212 */ /* 0x000fc400078e33ff */
[----:B------:R-:W-:-:S03]  /*03f0*/  ISETP.GT.U32.AND P0, PT, R7, 0x7ffffffe, PT ;  /* 0x7ffffffe0700780c */ /* 0x000fc60003f04070 */
[----:B------:R-:W-:-:S05]  /*0400*/  IMAD R3, R0, R9, RZ ;  /* 0x0000000900037224 */ /* 0x000fca00078e02ff */
[----:B------:R-:W-:-:S05]  /*0410*/  IADD3 R5, PT, PT, -R3, UR12, RZ ;  /* 0x0000000c03057c10 */ /* 0x000fca000fffe1ff */
[----:B--2---:R-:W-:Y:S05]  /*0420*/  @P0 BRA `(.L_x_0) ;  /* 0x0000001800200947 */ /* 0x004fea0003800000 */
[----:B------:R-:W1:Y:S01]  /*0430*/  LDCU UR6, c[0x0][0x398] ;  /* 0x00007300ff0677ac */ /* 0x000e620008000800 */
[----:B------:R-:W-:-:S04]  /*0440*/  VIMNMX R4, PT, PT, R0, R5, !PT ;  /* 0x0000000500047248 */ /* 0x000fc80007fe0100 */
[----:B------:R-:W-:Y:S01]  /*0450*/  ISETP.GE.AND P0, PT, R4, R9, PT ;  /* 0x000000090400720c */ /* 0x000fe20003f06270 */
[----:B0-----:R-:W-:-:S05]  /*0460*/  IMAD R4, R7, R2, R2 ;  /* 0x0000000207047224 */ /* 0x001fca00078e0202 */
[----:B------:R-:W-:Y:S01]  /*0470*/  IADD3 R7, PT, PT, R7, 0x1, R4 ;  /* 0x0000000107077810 */ /* 0x000fe20007ffe004 */
[----:B-1----:R-:W-:-:S09]  /*0480*/  UISETP.GE.AND UP0, UPT, UR6, 0x1, UPT ;  /* 0x000000010600788c */ /* 0x002fd2000bf06270 */
[----:B------:R-:W-:Y:S05]  /*0490*/  BRA.U !UP0, `(.L_x_1) ;  /* 0x0000000d08847547 */ /* 0x000fea000b800000 */
[----:B------:R-:W-:Y:S01]  /*04a0*/  BSSY.RECONVERGENT B0, `(.L_x_2) ;  /* 0x00000df000007945 */ /* 0x000fe20003800200 */
[----:B------:R-:W-:Y:S02]  /*04b0*/  UIADD3 UR4, UPT, UPT, UR6, -0x1, URZ ;  /* 0xffffffff06047890 */ /* 0x000fe4000fffe0ff */
[----:B------:R-:W-:Y:S02]  /*04c0*/  ULOP3.LUT UR9, UR6, 0x7, URZ, 0xc0, !UPT ;  /* 0x0000000706097892 */ /* 0x000fe4000f8ec0ff */
[----:B------:R-:W-:Y:S02]  /*04d0*/  ULOP3.LUT UR13, UR6, 0x3, URZ, 0xc0, !UPT ;  /* 0x00000003060d7892 */ /* 0x000fe4000f8ec0ff */
[----:B------:R-:W-:Y:S02]  /*04e0*/  ULOP3.LUT UR6, UR6, 0x7ffffff8, URZ, 0xc0, !UPT ;  /* 0x7ffffff806067892 */ /* 0x000fe4000f8ec0ff */
[----:B------:R-:W-:-:S11]  /*04f0*/  UISETP.GE.U32.AND UP0, UPT, UR4, 0x7, UPT ;  /* 0x000000070400788c */ /* 0x000fd6000bf06070 */
.L_x_12:
[----:B0---4-:R-:W0:Y:S01]  /*0500*/  LDC R13, c[0x0][0x39c] ;  /* 0x0000e700ff0d7b82 */ /* 0x011e220000000800 */
[----:B------:R-:W-:Y:S01]  /*0510*/  BSSY.RECONVERGENT B1, `(.L_x_3) ;  /* 0x00000d4000017945 */ /* 0x000fe20003800200 */
[----:B0-----:R-:W-:-:S13]  /*0520*/  ISETP.GE.OR P1, PT, R4, R13, P0 ;  /* 0x0000000d0400720c */ /* 0x001fda0000726670 */
[----:B-12---:R-:W-:Y:S05]  /*0530*/  @P1 BRA `(.L_x_4) ;  /* 0x0000000c00441947 */ /* 0x006fea0003800000 */
[----:B------:R-:W0:Y:S01]  /*0540*/  LDC.64 R8, c[0x0][0x3a8] ;  /* 0x0000ea00ff087b82 */ /* 0x000e220000000a00 */
[----:B------:R-:W-:-:S04]  /*0550*/  IMAD.IADD R11, R3, 0x1, R4 ;  /* 0x00000001030b7824 */ /* 0x000fc800078e0204 */
[----:B0-----:R-:W-:-:S05]  /*0560*/  IMAD.WIDE R8, R11, 0x4, R8 ;  /* 0x000000040b087825 */ /* 0x001fca00078e0208 */
[----:B------:R-:W2:Y:S02]  /*0570*/  LDG.E R10, desc[UR10][R8.64] ;  /* 0x0000000a080a7981 */ /* 0x000ea4000c1e1900 */
[----:B--2---:R-:W-:-:S13]  /*0580*/  ISETP.GE.AND P1, PT, R10, RZ, PT ;  /* 0x000000ff0a00720c */ /* 0x004fda0003f26270 */
[----:B------:R-:W-:Y:S05]  /*0590*/  @!P1 BRA `(.L_x_4) ;  /* 0x0000000c002c9947 */ /* 0x000fea0003800000 */
[----:B------:R-:W0:Y:S01]  /*05a0*/  LDC.64 R8, c[0x0][0x3b0] ;  /* 0x0000ec00ff087b82 */ /* 0x000e220000000a00 */
[----:B------:R-:W-:-:S04]  /*05b0*/  IMAD R11, R4, R13, R5 ;  /* 0x0000000d040b7224 */ /* 0x000fc800078e0205 */
[----:B0-----:R-:W-:-:S05]  /*05c0*/  IMAD.WIDE R8, R11, 0x4, R8 ;  /* 0x000000040b087825 */ /* 0x001fca00078e0208 */
[----:B------:R-:W2:Y:S02]  /*05d0*/  LDG.E R6, desc[UR10][R8.64] ;  /* 0x0000000a08067981 */ /* 0x000ea4000c1e1900 */
[----:B--2---:R-:W-:-:S13]  /*05e0*/  ISETP.GE.AND P1, PT, R6, RZ, PT ;  /* 0x000000ff0600720c */ /* 0x004fda0003f26270 */
[----:B------:R-:W-:Y:S05]  /*05f0*/  @!P1 BRA `(.L_x_4) ;  /* 0x0000000c00149947 */ /* 0x000fea0003800000 */
[----:B------:R-:W0:Y:S01]  /*0600*/  S2R R9, SR_LANEID ;  /* 0x0000000000097919 */ /* 0x000e220000000000 */
[----:B------:R-:W-:Y:S01]  /*0610*/  HFMA2 R8, -RZ, RZ, 0, 5.9604644775390625e-08 ;  /* 0x00000001ff087431 */ /* 0x000fe200000001ff */
[----:B------:R-:W1:Y:S01]  /*0620*/  S2UR UR7, SR_CgaCtaId ;  /* 0x00000000000779c3 */ /* 0x000e620000008800 */
[----:B------:R-:W-:Y:S01]  /*0630*/  VOTEU.ANY UR4, UPT, PT ;  /* 0x0000000000047886 */ /* 0x000fe200038e0100 */
[----:B------:R-:W-:Y:S01]  /*0640*/  UMOV UR5, 0x400 ;  /* 0x0000040000057882 */ /* 0x000fe20000000000 */
[----:B------:R-:W-:-:S05]  /*0650*/  UFLO.U32 UR4, UR4 ;  /* 0x00000004000472bd */ /* 0x000fca00080e0000 */
[----:B------:R-:W2:Y:S01]  /*0660*/  REDUX.OR UR8, R8 ;  /* 0x00000000080873c4 */ /* 0x000ea20000004000 */
[----:B0-----:R-:W-:Y:S01]  /*0670*/  ISETP.EQ.U32.AND P1, PT, R9, UR4, PT ;  /* 0x0000000409007c0c */ /* 0x001fe2000bf22070 */
[----:B------:R-:W-:Y:S01]  /*0680*/  UIADD3 UR4, UPT, UPT, UR5, 0x100, URZ ;  /* 0x0000010005047890 */ /* 0x000fe2000fffe0ff */
[----:B--2---:R-:W-:Y:S01]  /*0690*/  IMAD.U32 R9, RZ, RZ, UR8 ;  /* 0x00000008ff097e24 */ /* 0x004fe2000f8e00ff */
[----:B------:R-:W0:Y:S02]  /*06a0*/  LDCU UR5, c[0x0][0x398] ;  /* 0x00007300ff0577ac */ /* 0x000e240008000800 */
[----:B-1----:R-:W-:-:S09]  /*06b0*/  ULEA UR4, UR7, UR4, 0x18 ;  /* 0x0000000407047291 */ /* 0x002fd2000f8ec0ff */
[----:B------:R1:W-:Y:S01]  /*06c0*/  @P1 ATOMS.OR RZ, [UR4], R9 ;  /* 0x00000009ffff198c */ /* 0x0003e2000b000004 */
[----:B0-----:R-:W-:-:S06]  /*06d0*/  UIMAD UR4, UR5, UR5, URZ ;  /* 0x00000005050472a4 */ /* 0x001fcc000f8e02ff */
[----:B------:R-:W-:Y:S01]  /*06e0*/  IMAD R8, R10, UR4, RZ ;  /* 0x000000040a087c24 */ /* 0x000fe2000f8e02ff */
[----:B-1----:R-:W-:-:S06]  /*06f0*/  UMOV UR4, URZ ;  /* 0x000000ff00047c82 */ /* 0x002fcc0008000000 */
.L_x_11:
[----:B0-----:R-:W0:Y:S01]  /*0700*/  LDC R11, c[0x0][0x398] ;  /* 0x0000e600ff0b7b82 */ /* 0x001e220000000800 */
[----:B------:R-:W-:Y:S01]  /*0710*/  UMOV UR8, UR4 ;  /* 0x0000000400087c82 */ /* 0x000fe20008000000 */
[----:B------:R-:W-:Y:S02]  /*0720*/  IMAD.MOV.U32 R10, RZ, RZ, RZ ;  /* 0x000000ffff0a7224 */ /* 0x000fe400078e00ff */
[----:B0-----:R-:W-:Y:S01]  /*0730*/  IMAD R9, R11, UR4, R8 ;  /* 0x000000040b097c24 */ /* 0x001fe2000f8e0208 */
[----:B------:R-:W-:-:S06]  /*0740*/  UIADD3 UR4, UPT, UPT, UR4, 0x1, URZ ;  /* 0x0000000104047890 */ /* 0x000fcc000fffe0ff */
[----:B-12-4-:R-:W-:-:S13]  /*0750*/  ISETP.NE.AND P1, PT, R11, UR4, PT ;  /* 0x000000040b007c0c */ /* 0x016fda000bf25270 */
.L_x_10:
[----:B0---4-:R-:W0:Y:S01]  /*0760*/  S2R R13, SR_CgaCtaId ;  /* 0x00000000000d7919 */ /* 0x011e220000008800 */
[----:B-1----:R-:W1:Y:S01]  /*0770*/  LDC R11, c[0x0][0x398] ;  /* 0x0000e600ff0b7b82 */ /* 0x002e620000000800 */
[----:B------:R-:W-:Y:S01]  /*0780*/  MOV R12, 0x400 ;  /* 0x00000400000c7802 */ /* 0x000fe20000000f00 */
[----:B------:R-:W-:Y:S01]  /*0790*/  UMOV UR5, URZ ;  /* 0x000000ff00057c82 */ /* 0x000fe20008000000 */
[----:B-12---:R-:W-:Y:S02]  /*07a0*/  IMAD R20, R11, UR8, R10 ;  /* 0x000000080b147c24 */ /* 0x006fe4000f8e020a */
[----:B0-----:R-:W-:-:S05]  /*07b0*/  LEA R13, R13, R12, 0x18 ;  /* 0x0000000c0d0d7211 */ /* 0x001fca00078ec0ff */
[----:B------:R-:W-:Y:S01]  /*07c0*/  IMAD R20, R20, 0x4, R13 ;  /* 0x0000000414147824 */ /* 0x000fe200078e020d */
[----:B------:R-:W-:Y:S06]  /*07d0*/  BRA.U !UP0, `(.L_x_5) ;  /* 0x00000005081c7547 */ /* 0x000fec000b800000 */
[----:B------:R-:W-:-:S05]  /*07e0*/  UMOV UR5, URZ ;  /* 0x000000ff00057c82 */ /* 0x000fca0008000000 */
.L_x_6:
[----:B0-----:R-:W0:Y:S01]  /*07f0*/  LDC.64 R12, c[0x0][0x380] ;  /* 0x0000e000ff0c7b82 */ /* 0x001e220000000a00 */
[----:B------:R-:W-:Y:S01]  /*0800*/  IMAD R14, R6, R11, UR5 ;  /* 0x00000005060e7e24 */ /* 0x000fe2000f8e020b */
[----:B------:R-:W-:-:S03]  /*0810*/  IADD3 R17, PT, PT, R9, UR5, RZ ;  /* 0x0000000509117c10 */ /* 0x000fc6000fffe0ff */
[----:B------:R-:W-:-:S03]  /*0820*/  IMAD R15, R14, R11, R10 ;  /* 0x0000000b0e0f7224 */ /* 0x000fc600078e020a */
[----:B------:R-:W1:Y:S01]  /*0830*/  LDC.64 R22, c[0x0][0x388] ;  /* 0x0000e200ff167b82 */ /* 0x000e620000000a00 */
[----:B0-----:R-:W-:-:S05]  /*0840*/  IMAD.WIDE R12, R17, 0x4, R12 ;  /* 0x00000004110c7825 */ /* 0x001fca00078e020c */
[----:B------:R-:W2:Y:S01]  /*0850*/  LDG.E R24, desc[UR10][R12.64] ;  /* 0x0000000a0c187981 */ /* 0x000ea2000c1e1900 */
[----:B-1----:R-:W-:-:S03]  /*0860*/  IMAD.WIDE R22, R15, 0x4, R22 ;  /* 0x000000040f167825 */ /* 0x002fc600078e0216 */
[----:B------:R-:W3:Y:S04]  /*0870*/  LDG.E R21, desc[UR10][R12.64+0x4] ;  /* 0x0000040a0c157981 */ /* 0x000ee8000c1e1900 */
[----:B------:R0:W2:Y:S04]  /*0880*/  LDG.E R25, desc[UR10][R22.64] ;  /* 0x0000000a16197981 */ /* 0x0000a8000c1e1900 */
[----:B------:R-:W4:Y:S01]  /*0890*/  LDG.E R28, desc[UR10][R12.64+0x8] ;  /* 0x0000080a0c1c7981 */ /* 0x000f22000c1e1900 */
[----:B0-----:R-:W-:-:S05]  /*08a0*/  IMAD.WIDE.U32 R22, R11, 0x4, R22 ;  /* 0x000000040b167825 */ /* 0x001fca00078e0016 */
[----:B------:R-:W3:Y:S01]  /*08b0*/  LDG.E R26, desc[UR10][R22.64] ;  /* 0x0000000a161a7981 */ /* 0x000ee2000c1e1900 */
[----:B------:R-:W-:-:S05]  /*08c0*/  IMAD.WIDE.U32 R16, R11, 0x4, R22 ;  /* 0x000000040b107825 */ /* 0x000fca00078e0016 */
[----:B------:R-:W4:Y:S01]  /*08d0*/  LDG.E R27, desc[UR10][R16.64] ;  /* 0x0000000a101b7981 */ /* 0x000f22000c1e1900 */
[----:B------:R-:W-:-:S03]  /*08e0*/  IMAD.WIDE.U32 R14, R11, 0x4, R16 ;  /* 0x000000040b0e7825 */ /* 0x000fc600078e0010 */
[----:B------:R-:W5:Y:S01]  /*08f0*/  LDG.E R22, desc[UR10][R12.64+0xc] ;  /* 0x00000c0a0c167981 */ /* 0x000f62000c1e1900 */
[----:B------:R-:W-:-:S03]  /*0900*/  IMAD.WIDE.U32 R18, R11, 0x4, R14 ;  /* 0x000000040b127825 */ /* 0x000fc600078e000e */
[----:B------:R2:W5:Y:S04]  /*0910*/  LDG.E R29, desc[UR10][R14.64] ;  /* 0x0000000a0e1d7981 */ /* 0x000568000c1e1900 */
[----:B------:R-:W5:Y:S01]  /*0920*/  LDG.E R23, desc[UR10][R18.64] ;  /* 0x0000000a12177981 */ /* 0x000f62000c1e1900 */
[----:B--2---:R-:W-:Y:S02]  /*0930*/  IMAD R15, R25, R24, RZ ;  /* 0x00000018190f7224 */ /* 0x004fe400078e02ff */
[C---:B------:R-:W-:Y:S02]  /*0940*/  IMAD.WIDE.U32 R24, R11.reuse, 0x4, R18 ;  /* 0x000000040b187825 */ /* 0x040fe400078e0012 */
[----:B------:R0:W1:Y:S01]  /*0950*/  REDUX.SUM UR14, R15 ;  /* 0x000000000f0e73c4 */ /* 0x000062000000c000 */
[----:B------:R-:W2:Y:S01]  /*0960*/  LDG.E R18, desc[UR10][R12.64+0x10] ;  /* 0x0000100a0c127981 */ /* 0x000ea2000c1e1900 */
[----:B------:R-:W-:-:S03]  /*0970*/  IMAD.WIDE.U32 R16, R11, 0x4, R24 ;  /* 0x000000040b107825 */ /* 0x000fc600078e0018 */
[----:B------:R-:W2:Y:S01]  /*0980*/  LDG.E R19, desc[UR10][R12.64+0x18] ;  /* 0x0000180a0c137981 */ /* 0x000ea2000c1e1900 */
[----:B0-----:R-:W-:-:S04]  /*0990*/  IMAD.WIDE.U32 R14, R11, 0x4, R16 ;  /* 0x000000040b0e7825 */ /* 0x001fc800078e0010 */
[----:B---3--:R-:W-:Y:S02]  /*09a0*/  IMAD R26, R26, R21, RZ ;  /* 0x000000151a1a7224 */ /* 0x008fe400078e02ff */
[----:B------:R0:W3:Y:S02]  /*09b0*/  LDG.E R21, desc[UR10][R24.64] ;  /* 0x0000000a18157981 */ /* 0x0000e4000c1e1900 */
[----:B------:R4:W-:Y:S02]  /*09c0*/  REDUX.SUM UR15, R26 ;  /* 0x000000001a0f73c4 */ /* 0x0009e4000000c000 */
[----:B------:R-:W3:Y:S04]  /*09d0*/  LDG.E R14, desc[UR10][R14.64] ;  /* 0x0000000a0e0e7981 */ /* 0x000ee8000c1e1900 */
[----:B------:R-:W3:Y:S04]  /*09e0*/  LDG.E R24, desc[UR10][R12.64+0x14] ;  /* 0x0000140a0c187981 */ /* 0x000ee8000c1e1900 */
[----:B----4-:R-:W4:Y:S04]  /*09f0*/  LDG.E R26, desc[UR10][R16.64] ;  /* 0x0000000a101a7981 */ /* 0x010f28000c1e1900 */
[----:B------:R1:W4:Y:S01]  /*0a00*/  LDG.E R15, desc[UR10][R12.64+0x1c] ;  /* 0x00001c0a0c0f7981 */ /* 0x000322000c1e1900 */
[----:B0-----:R-:W0:Y:S01]  /*0a10*/  S2R R25, SR_LANEID ;  /* 0x0000000000197919 */ /* 0x001e220000000000 */
[----:B------:R-:W-:-:S02]  /*0a20*/  IMAD R27, R27, R28, RZ ;  /* 0x0000001c1b1b7224 */ /* 0x000fc400078e02ff */
[----:B-----5:R-:W-:Y:S02]  /*0a30*/  IMAD R22, R29, R22, RZ ;  /* 0x000000161d167224 */ /* 0x020fe400078e02ff */
[----:B------:R-:W5:Y:S01]  /*0a40*/  REDUX.SUM UR16, R27 ;  /* 0x000000001b1073c4 */ /* 0x000f62000000c000 */
[----:B------:R-:W-:-:S07]  /*0a50*/  VOTEU.ANY UR7, UPT, PT ;  /* 0x0000000000077886 */ /* 0x000fce00038e0100 */
[----:B------:R-:W4:Y:S01]  /*0a60*/  REDUX.SUM UR17, R22 ;  /* 0x00000000161173c4 */ /* 0x000f22000000c000 */
[----:B------:R-:W-:Y:S01]  /*0a70*/  UFLO.U32 UR7, UR7 ;  /* 0x00000007000772bd */ /* 0x000fe200080e0000 */
[----:B-1----:R-:W-:-:S05]  /*0a80*/  IMAD.U32 R13, RZ, RZ, UR14 ;  /* 0x0000000eff0d7e24 */ /* 0x002fca000f8e00ff */
[----:B0-----:R-:W-:Y:S01]  /*0a90*/  ISETP.EQ.U32.AND P2, PT, R25, UR7, PT ;  /* 0x0000000719007c0c */ /* 0x001fe2000bf42070 */
[----:B-----5:R-:W-:-:S12]  /*0aa0*/  IMAD.U32 R17, RZ, RZ, UR16 ;  /* 0x00000010ff117e24 */ /* 0x020fd8000f8e00ff */
[----:B------:R0:W-:Y:S01]  /*0ab0*/  @P2 ATOMS.ADD RZ, [R20], R13 ;  /* 0x0000000d14ff238c */ /* 0x0001e20000000000 */
[----:B------:R-:W-:-:S04]  /*0ac0*/  UIADD3 UR5, UPT, UPT, UR5, 0x8, URZ ;  /* 0x0000000805057890 */ /* 0x000fc8000fffe0ff */
[----:B------:R-:W-:Y:S01]  /*0ad0*/  UISETP.NE.AND UP1, UPT, UR5, UR6, UPT ;  /* 0x000000060500728c */ /* 0x000fe2000bf25270 */
[----:B--2---:R-:W-:-:S04]  /*0ae0*/  IMAD R18, R23, R18, RZ ;  /* 0x0000001217127224 */ /* 0x004fc800078e02ff */
[----:B------:R-:W1:Y:S01]  /*0af0*/  REDUX.SUM UR18, R18 ;  /* 0x00000000121273c4 */ /* 0x000e62000000c000 */
[----:B---3--:R-:W-:Y:S02]  /*0b00*/  IMAD R21, R21, R24, RZ ;  /* 0x0000001815157224 */ /* 0x008fe400078e02ff */
[----:B----4-:R-:W-:-:S05]  /*0b10*/  IMAD R19, R26, R19, RZ ;  /* 0x000000131a137224 */ /* 0x010fca00078e02ff */
[----:B------:R-:W2:Y:S01]  /*0b20*/  REDUX.SUM UR19, R21 ;  /* 0x00000000151373c4 */ /* 0x000ea2000000c000 */
[----:B------:R-:W-:-:S07]  /*0b30*/  IMAD R14, R14, R15, RZ ;  /* 0x0000000f0e0e7224 */ /* 0x000fce00078e02ff */
[----:B------:R3:W4:Y:S08]  /*0b40*/  REDUX.SUM UR20, R19 ;  /* 0x00000000131473c4 */ /* 0x000730000000c000 */
[----:B------:R-:W5:Y:S01]  /*0b50*/  REDUX.SUM UR21, R14 ;  /* 0x000000000e1573c4 */ /* 0x000f62000000c000 */
[----:B------:R-:W-:Y:S01]  /*0b60*/  IMAD.U32 R15, RZ, RZ, UR15 ;  /* 0x0000000fff0f7e24 */ /* 0x000fe2000f8e00ff */
[----:B---3--:R-:W-:Y:S01]  /*0b70*/  MOV R19, UR17 ;  /* 0x0000001100137c02 */ /* 0x008fe20008000f00 */
[----:B-1----:R-:W-:-:S03]  /*0b80*/  IMAD.U32 R21, RZ, RZ, UR18 ;  /* 0x00000012ff157e24 */ /* 0x002fc6000f8e00ff */
[----:B------:R0:W-:Y:S01]  /*0b90*/  @P2 ATOMS.ADD RZ, [R20], R15 ;  /* 0x0000000f14ff238c */ /* 0x0001e20000000000 */
[----:B--2---:R-:W-:-:S03]  /*0ba0*/  IMAD.U32 R23, RZ, RZ, UR19 ;  /* 0x00000013ff177e24 */ /* 0x004fc6000f8e00ff */
[----:B------:R0:W-:Y:S04]  /*0bb0*/  @P2 ATOMS.ADD RZ, [R20], R17 ;  /* 0x0000001114ff238c */ /* 0x0001e80000000000 */
[----:B------:R0:W-:Y:S01]  /*0bc0*/  @P2 ATOMS.ADD RZ, [R20], R19 ;  /* 0x0000001314ff238c */ /* 0x0001e20000000000 */
[----:B----4-:R-:W-:-:S03]  /*0bd0*/  IMAD.U32 R25, RZ, RZ, UR20 ;  /* 0x00000014ff197e24 */ /* 0x010fc6000f8e00ff */
[----:B------:R0:W-:Y:S04]  /*0be0*/  @P2 ATOMS.ADD RZ, [R20], R21 ;  /* 0x0000001514ff238c */ /* 0x0001e80000000000 */
[----:B------:R0:W-:Y:S01]  /*0bf0*/  @P2 ATOMS.ADD RZ, [R20], R23 ;  /* 0x0000001714ff238c */ /* 0x0001e20000000000 */
[----:B-----5:R-:W-:-:S03]  /*0c00*/  MOV R27, UR21 ;  /* 0x00000015001b7c02 */ /* 0x020fc60008000f00 */
[----:B------:R0:W-:Y:S04]  /*0c10*/  @P2 ATOMS.ADD RZ, [R20], R25 ;  /* 0x0000001914ff238c */ /* 0x0001e80000000000 */
[----:B------:R0:W-:Y:S01]  /*0c20*/  @P2 ATOMS.ADD RZ, [R20], R27 ;  /* 0x0000001b14ff238c */ /* 0x0001e20000000000 */
[----:B------:R-:W-:Y:S05]  /*0c30*/  BRA.U UP1, `(.L_x_6) ;  /* 0xfffffff901ec7547 */ /* 0x000fea000b83ffff */
[----:B------:R-:W-:-:S05]  /*0c40*/  UMOV UR5, UR6 ;  /* 0x0000000600057c82 */ /* 0x000fca0008000000 */
.L_x_5:
[----:B------:R-:W-:-:S09]  /*0c50*/  UISETP.NE.AND UP1, UPT, UR9, URZ, UPT ;  /* 0x000000ff0900728c */ /* 0x000fd2000bf25270 */
[----:B------:R-:W-:Y:S05]  /*0c60*/  BRA.U !UP1, `(.L_x_7) ;  /* 0x0000000509687547 */ /* 0x000fea000b800000 */
[----:B------:R-:W-:Y:S02]  /*0c70*/  UIADD3 UR7, UPT, UPT, UR9, -0x1, URZ ;  /* 0xffffffff09077890 */ /* 0x000fe4000fffe0ff */
[----:B------:R-:W-:Y:S02]  /*0c80*/  UISETP.NE.AND UP2, UPT, UR13, URZ, UPT ;  /* 0x000000ff0d00728c */ /* 0x000fe4000bf45270 */
[----:B------:R-:W-:-:S09]  /*0c90*/  UISETP.GE.U32.AND UP1, UPT, UR7, 0x3, UPT ;  /* 0x000000030700788c */ /* 0x000fd2000bf26070 */
[----:B------:R-:W-:Y:S05]  /*0ca0*/  BRA.U !UP1, `(.L_x_8) ;  /* 0x00000001099c7547 */ /* 0x000fea000b800000 */
[----:B0-----:R-:W0:Y:S01]  /*0cb0*/  LDC.64 R12, c[0x0][0x388] ;  /* 0x0000e200ff0c7b82 */ /* 0x001e220000000a00 */
[-C--:B------:R-:W-:Y:S02]  /*0cc0*/  IMAD R14, R6, R11.reuse, UR5 ;  /* 0x00000005060e7e24 */ /* 0x080fe4000f8e020b */
[----:B------:R-:W-:Y:S02]  /*0cd0*/  VIADD R15, R9, UR5 ;  /* 0x00000005090f7c36 */ /* 0x000fe40008000000 */
[----:B------:R-:W-:-:S03]  /*0ce0*/  IMAD R19, R14, R11, R10 ;  /* 0x0000000b0e137224 */ /* 0x000fc600078e020a */
[----:B------:R-:W1:Y:S01]  /*0cf0*/  LDC.64 R16, c[0x0][0x380] ;  /* 0x0000e000ff107b82 */ /* 0x000e620000000a00 */
[----:B0-----:R-:W-:-:S05]  /*0d00*/  IMAD.WIDE R18, R19, 0x4, R12 ;  /* 0x0000000413127825 */ /* 0x001fca00078e020c */
[----:B------:R0:W2:Y:S01]  /*0d10*/  LDG.E R21, desc[UR10][R18.64] ;  /* 0x0000000a12157981 */ /* 0x0000a2000c1e1900 */
[----:B------:R-:W-:-:S04]  /*0d20*/  IMAD.WIDE.U32 R12, R11, 0x4, R18 ;  /* 0x000000040b0c7825 */ /* 0x000fc800078e0012 */
[----:B-1----:R-:W-:-:S04]  /*0d30*/  IMAD.WIDE R16, R15, 0x4, R16 ;  /* 0x000000040f107825 */ /* 0x002fc800078e0210 */
[C---:B------:R-:W-:Y:S01]  /*0d40*/  IMAD.WIDE.U32 R14, R11.reuse, 0x4, R12 ;  /* 0x000000040b0e7825 */ /* 0x040fe200078e000c */
[----:B------:R-:W2:Y:S04]  /*0d50*/  LDG.E R24, desc[UR10][R16.64] ;  /* 0x0000000a10187981 */ /* 0x000ea8000c1e1900 */
[----:B------:R-:W3:Y:S01]  /*0d60*/  LDG.E R12, desc[UR10][R12.64] ;  /* 0x0000000a0c0c7981 */ /* 0x000ee2000c1e1900 */
[----:B------:R-:W-:-:S03]  /*0d70*/  IMAD.WIDE.U32 R22, R11, 0x4, R14 ;  /* 0x000000040b167825 */ /* 0x000fc600078e000e */
[----:B------:R-:W3:Y:S04]  /*0d80*/  LDG.E R25, desc[UR10][R16.64+0x4] ;  /* 0x0000040a10197981 */ /* 0x000ee8000c1e1900 */
[----:B------:R-:W4:Y:S04]  /*0d90*/  LDG.E R26, desc[UR10][R14.64] ;  /* 0x0000000a0e1a7981 */ /* 0x000f28000c1e1900 */
[----:B------:R-:W4:Y:S04]  /*0da0*/  LDG.E R27, desc[UR10][R16.64+0x8] ;  /* 0x0000080a101b7981 */ /* 0x000f28000c1e1900 */
[----:B------:R-:W5:Y:S04]  /*0db0*/  LDG.E R22, desc[UR10][R22.64] ;  /* 0x0000000a16167981 */ /* 0x000f68000c1e1900 */
[----:B------:R-:W5:Y:S01]  /*0dc0*/  LDG.E R29, desc[UR10][R16.64+0xc] ;  /* 0x00000c0a101d7981 */ /* 0x000f62000c1e1900 */
[----:B0-----:R-:W0:Y:S01]  /*0dd0*/  S2R R18, SR_LANEID ;  /* 0x0000000000127919 */ /* 0x001e220000000000 */
[----:B------:R-:W-:-:S02]  /*0de0*/  VOTEU.ANY UR7, UPT, PT ;  /* 0x0000000000077886 */ /* 0x000fc400038e0100 */
[----:B------:R-:W-:-:S06]  /*0df0*/  UFLO.U32 UR7, UR7 ;  /* 0x00000007000772bd */ /* 0x000fcc00080e0000 */
[----:B0-----:R-:W-:Y:S01]  /*0e00*/  ISETP.EQ.U32.AND P2, PT, R18, UR7, PT ;  /* 0x0000000712007c0c */ /* 0x001fe2000bf42070 */
[----:B------:R-:W-:Y:S01]  /*0e10*/  UIADD3 UR5, UPT, UPT, UR5, 0x4, URZ ;  /* 0x0000000405057890 */ /* 0x000fe2000fffe0ff */
[----:B--2---:R-:W-:-:S04]  /*0e20*/  IMAD R21, R21, R24, RZ ;  /* 0x0000001815157224 */ /* 0x004fc800078e02ff */
[----:B------:R-:W0:Y:S01]  /*0e30*/  REDUX.SUM UR14, R21 ;  /* 0x00000000150e73c4 */ /* 0x000e22000000c000 */
[----:B---3--:R-:W-:-:S07]  /*0e40*/  IMAD R25, R12, R25, RZ ;  /* 0x000000190c197224 */ /* 0x008fce00078e02ff */
[----:B------:R-:W1:Y:S01]  /*0e50*/  REDUX.SUM UR15, R25 ;  /* 0x00000000190f73c4 */ /* 0x000e62000000c000 */
[----:B----4-:R-:W-:-:S07]  /*0e60*/  IMAD R26, R26, R27, RZ ;  /* 0x0000001b1a1a7224 */ /* 0x010fce00078e02ff */
[----:B------:R-:W2:Y:S01]  /*0e70*/  REDUX.SUM UR16, R26 ;  /* 0x000000001a1073c4 */ /* 0x000ea2000000c000 */
[----:B-----5:R-:W-:-:S07]  /*0e80*/  IMAD R29, R22, R29, RZ ;  /* 0x0000001d161d7224 */ /* 0x020fce00078e02ff */
[----:B------:R-:W3:Y:S01]  /*0e90*/  REDUX.SUM UR17, R29 ;  /* 0x000000001d1173c4 */ /* 0x000ee2000000c000 */
[----:B0-----:R-:W-:-:S05]  /*0ea0*/  IMAD.U32 R13, RZ, RZ, UR14 ;  /* 0x0000000eff0d7e24 */ /* 0x001fca000f8e00ff */
[----:B------:R4:W-:Y:S01]  /*0eb0*/  @P2 ATOMS.ADD RZ, [R20], R13 ;  /* 0x0000000d14ff238c */ /* 0x0009e20000000000 */
[----:B-1----:R-:W-:-:S05]  /*0ec0*/  IMAD.U32 R15, RZ, RZ, UR15 ;  /* 0x0000000fff0f7e24 */ /* 0x002fca000f8e00ff */
[----:B------:R4:W-:Y:S01]  /*0ed0*/  @P2 ATOMS.ADD RZ, [R20], R15 ;  /* 0x0000000f14ff238c */ /* 0x0009e20000000000 */
[----:B--2---:R-:W-:-:S05]  /*0ee0*/  MOV R17, UR16 ;  /* 0x0000001000117c02 */ /* 0x004fca0008000f00 */
[----:B------:R4:W-:Y:S01]  /*0ef0*/  @P2 ATOMS.ADD RZ, [R20], R17 ;  /* 0x0000001114ff238c */ /* 0x0009e20000000000 */
[----:B---3--:R-:W-:-:S05]  /*0f00*/  IMAD.U32 R19, RZ, RZ, UR17 ;  /* 0x00000011ff137e24 */ /* 0x008fca000f8e00ff */
[----:B------:R4:W-:Y:S02]  /*0f10*/  @P2 ATOMS.ADD RZ, [R20], R19 ;  /* 0x0000001314ff238c */ /* 0x0009e40000000000 */
.L_x_8:
[----:B------:R-:W-:Y:S05]  /*0f20*/  BRA.U !UP2, `(.L_x_7) ;  /* 0x000000010ab87547 */ /* 0x000fea000b800000 */
[----:B------:R-:W-:Y:S01]  /*0f30*/  UISETP.NE.AND UP1, UPT, UR13, 0x1, UPT ;  /* 0x000000010d00788c */ /* 0x000fe2000bf25270 */
[----:B------:R-:W-:-:S08]  /*0f40*/  LOP3.LUT P2, RZ, R11, 0x1, RZ, 0xc0, !PT ;  /* 0x000000010bff7812 */ /* 0x000fd0000784c0ff */
[----:B------:R-:W-:Y:S05]  /*0f50*/  BRA.U !UP1, `(.L_x_9) ;  /* 0x0000000109647547 */ /* 0x000fea000b800000 */
[----:B0---4-:R-:W0:Y:S01]  /*0f60*/  LDC.64 R16, c[0x0][0x388] ;  /* 0x0000e200ff107b82 */ /* 0x011e220000000a00 */
[-C--:B------:R-:W-:Y:S02]  /*0f70*/  IMAD R14, R6, R11.reuse, UR5 ;  /* 0x00000005060e7e24 */ /* 0x080fe4000f8e020b */
[----:B------:R-:W-:Y:S02]  /*0f80*/  VIADD R19, R9, UR5 ;  /* 0x0000000509137c36 */ /* 0x000fe40008000000 */
[----:B------:R-:W-:-:S03]  /*0f90*/  IMAD R15, R14, R11, R10 ;  /* 0x0000000b0e0f7224 */ /* 0x000fc600078e020a */
[----:B------:R-:W1:Y:S01]  /*0fa0*/  LDC.64 R12, c[0x0][0x380] ;  /* 0x0000e000ff0c7b82 */ /* 0x000e620000000a00 */
[----:B0-----:R-:W-:-:S04]  /*0fb0*/  IMAD.WIDE R16, R15, 0x4, R16 ;  /* 0x000000040f107825 */ /* 0x001fc800078e0210 */
[----:B------:R-:W-:Y:S02]  /*0fc0*/  IMAD.WIDE.U32 R14, R11, 0x4, R16 ;  /* 0x000000040b0e7825 */ /* 0x000fe400078e0010 */
[----:B------:R-:W2:Y:S02]  /*0fd0*/  LDG.E R16, desc[UR10][R16.64] ;  /* 0x0000000a10107981 */ /* 0x000ea4000c1e1900 */
[----:B-1----:R-:W-:Y:S02]  /*0fe0*/  IMAD.WIDE R12, R19, 0x4, R12 ;  /* 0x00000004130c7825 */ /* 0x002fe400078e020c */
[----:B------:R-:W3:Y:S04]  /*0ff0*/  LDG.E R14, desc[UR10][R14.64] ;  /* 0x0000000a0e0e7981 */ /* 0x000ee8000c1e1900 */
[----:B------:R-:W2:Y:S04]  /*1000*/  LDG.E R19, desc[UR10][R12.64] ;  /* 0x0000000a0c137981 */ /* 0x000ea8000c1e1900 */
[----:B------:R-:W3:Y:S01]  /*1010*/  LDG.E R21, desc[UR10][R12.64+0x4] ;  /* 0x0000040a0c157981 */ /* 0x000ee2000c1e1900 */
[----:B------:R-:W0:Y:S01]  /*1020*/  S2R R18, SR_LANEID ;  /* 0x0000000000127919 */ /* 0x000e220000000000 */
[----:B------:R-:W-:-:S02]  /*1030*/  VOTEU.ANY UR7, UPT, PT ;  /* 0x0000000000077886 */ /* 0x000fc400038e0100 */
[----:B------:R-:W-:-:S06]  /*1040*/  UFLO.U32 UR7, UR7 ;  /* 0x00000007000772bd */ /* 0x000fcc00080e0000 */
[----:B0-----:R-:W-:Y:S01]  /*1050*/  ISETP.EQ.U32.AND P3, PT, R18, UR7, PT ;  /* 0x0000000712007c0c */ /* 0x001fe2000bf62070 */
[----:B------:R-:W-:Y:S01]  /*1060*/  UIADD3 UR5, UPT, UPT, UR5, 0x2, URZ ;  /* 0x0000000205057890 */ /* 0x000fe2000fffe0ff */
[----:B--2---:R-:W-:Y:S02]  /*1070*/  IMAD R19, R16, R19, RZ ;  /* 0x0000001310137224 */ /* 0x004fe400078e02ff */
[----:B---3--:R-:W-:Y:S02]  /*1080*/  IMAD R21, R14, R21, RZ ;  /* 0x000000150e157224 */ /* 0x008fe400078e02ff */
[----:B------:R-:W0:Y:S08]  /*1090*/  REDUX.SUM UR14, R19 ;  /* 0x00000000130e73c4 */ /* 0x000e30000000c000 */
[----:B------:R-:W1:Y:S01]  /*10a0*/  REDUX.SUM UR15, R21 ;  /* 0x00000000150f73c4 */ /* 0x000e62000000c000 */
[----:B0-----:R-:W-:-:S05]  /*10b0*/  IMAD.U32 R17, RZ, RZ, UR14 ;  /* 0x0000000eff117e24 */ /* 0x001fca000f8e00ff */
[----:B------:R2:W-:Y:S01]  /*10c0*/  @P3 ATOMS.ADD RZ, [R20], R17 ;  /* 0x0000001114ff338c */ /* 0x0005e20000000000 */
[----:B-1----:R-:W-:-:S05]  /*10d0*/  MOV R15, UR15 ;  /* 0x0000000f000f7c02 */ /* 0x002fca0008000f00 */
[----:B------:R2:W-:Y:S02]  /*10e0*/  @P3 ATOMS.ADD RZ, [R20], R15 ;  /* 0x0000000f14ff338c */ /* 0x0005e40000000000 */
.L_x_9:
[----:B------:R-:W-:Y:S05]  /*10f0*/  @!P2 BRA `(.L_x_7) ;  /* 0x000000000044a947 */ /* 0x000fea0003800000 */
[----:B0-2-4-:R-:W0:Y:S01]  /*1100*/  LDC.64 R14, c[0x0][0x380] ;  /* 0x0000e000ff0e7b82 */ /* 0x015e220000000a00 */
[-C--:B------:R-:W-:Y:S02]  /*1110*/  IMAD R16, R6, R11.reuse, UR5 ;  /* 0x0000000506107e24 */ /* 0x080fe4000f8e020b */
[----:B------:R-:W-:Y:S02]  /*1120*/  VIADD R19, R9, UR5 ;  /* 0x0000000509137c36 */ /* 0x000fe40008000000 */
[----:B------:R-:W-:-:S03]  /*1130*/  IMAD R17, R16, R11, R10 ;  /* 0x0000000b10117224 */ /* 0x000fc600078e020a */
[----:B------:R-:W1:Y:S01]  /*1140*/  LDC.64 R12, c[0x0][0x388] ;  /* 0x0000e200ff0c7b82 */ /* 0x000e620000000a00 */
[----:B0-----:R-:W-:-:S06]  /*1150*/  IMAD.WIDE R14, R19, 0x4, R14 ;  /* 0x00000004130e7825 */ /* 0x001fcc00078e020e */
[----:B------:R-:W2:Y:S01]  /*1160*/  LDG.E R15, desc[UR10][R14.64] ;  /* 0x0000000a0e0f7981 */ /* 0x000ea2000c1e1900 */
[----:B-1----:R-:W-:-:S06]  /*1170*/  IMAD.WIDE R12, R17, 0x4, R12 ;  /* 0x00000004110c7825 */ /* 0x002fcc00078e020c */
[----:B------:R-:W2:Y:S01]  /*1180*/  LDG.E R12, desc[UR10][R12.64] ;  /* 0x0000000a0c0c7981 */ /* 0x000ea2000c1e1900 */
[----:B------:R-:W0:Y:S01]  /*1190*/  S2R R17, SR_LANEID ;  /* 0x0000000000117919 */ /* 0x000e220000000000 */
[----:B------:R-:W-:Y:S02]  /*11a0*/  VOTEU.ANY UR5, UPT, PT ;  /* 0x0000000000057886 */ /* 0x000fe400038e0100 */
[----:B------:R-:W-:-:S06]  /*11b0*/  UFLO.U32 UR5, UR5 ;  /* 0x00000005000572bd */ /* 0x000fcc00080e0000 */
[----:B0-----:R-:W-:Y:S01]  /*11c0*/  ISETP.EQ.U32.AND P2, PT, R17, UR5, PT ;  /* 0x0000000511007c0c */ /* 0x001fe2000bf42070 */
[----:B--2---:R-:W-:-:S04]  /*11d0*/  IMAD R16, R12, R15, RZ ;  /* 0x0000000f0c107224 */ /* 0x004fc800078e02ff */
[----:B------:R-:W0:Y:S02]  /*11e0*/  REDUX.SUM UR7, R16 ;  /* 0x00000000100773c4 */ /* 0x000e24000000c000 */
[----:B0-----:R-:W-:-:S06]  /*11f0*/  IMAD.U32 R17, RZ, RZ, UR7 ;  /* 0x00000007ff117e24 */ /* 0x001fcc000f8e00ff */
[----:B------:R1:W-:Y:S02]  /*1200*/  @P2 ATOMS.ADD RZ, [R20], R17 ;  /* 0x0000001114ff238c */ /* 0x0003e40000000000 */
.L_x_7:
[----:B------:R-:W-:-:S05]  /*1210*/  VIADD R10, R10, 0x1 ;  /* 0x000000010a0a7836 */ /* 0x000fca0000000000 */
[----:B------:R-:W-:-:S13]  /*1220*/  ISETP.NE.AND P2, PT, R10, R11, PT ;  /* 0x0000000b0a00720c */ /* 0x000fda0003f45270 */
[----:B------:R-:W-:Y:S05]  /*1230*/  @P2 BRA `(.L_x_10) ;  /* 0xfffffff400482947 */ /* 0x000fea000383ffff */
[----:B------:R-:W-:Y:S05]  /*1240*/  @P1 BRA `(.L_x_11) ;  /* 0xfffffff4002c1947 */ /* 0x000fea000383ffff */
.L_x_4:
[----:B------:R-:W-:Y:S05]  /*1250*/  BSYNC.RECONVERGENT B1 ;  /* 0x0000000000017941 */ /* 0x000fea0003800200 */
.L_x_3:
[----:B------:R-:W-:-:S04]  /*1260*/  IADD3 R4, PT, PT, R4, 0x1, RZ ;  /* 0x0000000104047810 */ /* 0x000fc80007ffe0ff */
[----:B------:R-:W-:-:S13]  /*1270*/  ISETP.GE.AND P1, PT, R4, R7, PT ;  /* 0x000000070400720c */ /* 0x000fda0003f26270 */
[----:B------:R-:W-:Y:S05]  /*1280*/  @!P1 BRA `(.L_x_12) ;  /* 0xfffffff0009c9947 */ /* 0x000fea000383ffff */
[----:B------:R-:W-:Y:S05]  /*1290*/  BSYNC.RECONVERGENT B0 ;  /* 0x0000000000007941 */ /* 0x000fea0003800200 */
.L_x_2:
[----:B------:R-:W-:Y:S05]  /*12a0*/  BRA `(.L_x_0) ;  /* 0x0000000800807947 */ /* 0x000fea0003800000 */
.L_x_1:
[----:B------:R-:W-:Y:S01]  /*12b0*/  VIADDMNMX R13, R4, 0x1, R7, !PT ;  /* 0x00000001040d7846 */ /* 0x000fe20007800107 */
[----:B------:R-:W-:Y:S04]  /*12c0*/  BSSY.RECONVERGENT B0, `(.L_x_13) ;  /* 0x0000028000007945 */ /* 0x000fe80003800200 */
[----:B------:R-:W-:-:S05]  /*12d0*/  IMAD.IADD R6, R13, 0x1, -R4 ;  /* 0x000000010d067824 */ /* 0x000fca00078e0a04 */
[----:B------:R-:W-:Y:S01]  /*12e0*/  LOP3.LUT P1, R17, R6, 0x3, RZ, 0xc0, !PT ;  /* 0x0000000306117812 */ /* 0x000fe2000782c0ff */
[----:B------:R-:W-:-:S12]  /*12f0*/  IMAD.MOV.U32 R6, RZ, RZ, R4 ;  /* 0x000000ffff067224 */ /* 0x000fd800078e0004 */
[----:B------:R-:W-:Y:S05]  /*1300*/  @!P1 BRA `(.L_x_14) ;  /* 0x00000000008c9947 */ /* 0x000fea0003800000 */
[----:B------:R-:W0:Y:S01]  /*1310*/  LDC R19, c[0x0][0x39c] ;  /* 0x0000e700ff137b82 */ /* 0x000e220000000800 */
[----:B------:R-:W-:Y:S01]  /*1320*/  IMAD.MOV.U32 R12, RZ, RZ, RZ ;  /* 0x000000ffff0c7224 */ /* 0x000fe200078e00ff */
[----:B------:R-:W-:-:S06]  /*1330*/  MOV R6, R4 ;  /* 0x0000000400067202 */ /* 0x000fcc0000000f00 */
[----:B------:R-:W1:Y:S08]  /*1340*/  LDC.64 R8, c[0x0][0x3b0] ;  /* 0x0000ec00ff087b82 */ /* 0x000e700000000a00 */
[----:B------:R-:W2:Y:S02]  /*1350*/  LDC.64 R10, c[0x0][0x3a8] ;  /* 0x0000ea00ff0a7b82 */ /* 0x000ea40000000a00 */
.L_x_17:
[----:B0-----:R-:W-:Y:S01]  /*1360*/  ISETP.GE.OR P1, PT, R6, R19, P0 ;  /* 0x000000130600720c */ /* 0x001fe20000726670 */
[----:B------:R-:W-:Y:S01]  /*1370*/  VIADD R12, R12, 0x1 ;  /* 0x000000010c0c7836 */ /* 0x000fe20000000000 */
[----:B------:R-:W-:Y:S04]  /*1380*/  BSSY.RECONVERGENT B1, `(.L_x_15) ;  /* 0x0000019000017945 */ /* 0x000fe80003800200 */
[----:B------:R-:W-:-:S07]  /*1390*/  ISETP.NE.AND P2, PT, R12, R17, PT ;  /* 0x000000110c00720c */ /* 0x000fce0003f45270 */
[----:B------:R-:W-:Y:S06]  /*13a0*/  @P1 BRA `(.L_x_16) ;  /* 0x0000000000581947 */ /* 0x000fec0003800000 */
[----:B------:R-:W-:-:S04]  /*13b0*/  IMAD.IADD R15, R3, 0x1, R6 ;  /* 0x00000001030f7824 */ /* 0x000fc800078e0206 */
[----:B--2---:R-:W-:-:S06]  /*13c0*/  IMAD.WIDE R14, R15, 0x4, R10 ;  /* 0x000000040f0e7825 */ /* 0x004fcc00078e020a */
[----:B------:R-:W2:Y:S02]  /*13d0*/  LDG.E R14, desc[UR10][R14.64] ;  /* 0x0000000a0e0e7981 */ /* 0x000ea4000c1e1900 */
[----:B--2---:R-:W-:-:S13]  /*13e0*/  ISETP.GE.AND P1, PT, R14, RZ, PT ;  /* 0x000000ff0e00720c */ /* 0x004fda0003f26270 */
[----:B------:R-:W-:Y:S05]  /*13f0*/  @!P1 BRA `(.L_x_16) ;  /* 0x0000000000449947 */ /* 0x000fea0003800000 */
[----:B------:R-:W-:-:S04]  /*1400*/  IMAD R15, R6, R19, R5 ;  /* 0x00000013060f7224 */ /* 0x000fc800078e0205 */
[----:B-1----:R-:W-:-:S06]  /*1410*/  IMAD.WIDE R14, R15, 0x4, R8 ;  /* 0x000000040f0e7825 */ /* 0x002fcc00078e0208 */
[----:B------:R-:W2:Y:S02]  /*1420*/  LDG.E R14, desc[UR10][R14.64] ;  /* 0x0000000a0e0e7981 */ /* 0x000ea4000c1e1900 */
[----:B--2---:R-:W-:-:S13]  /*1430*/  ISETP.GE.AND P1, PT, R14, RZ, PT ;  /* 0x000000ff0e00720c */ /* 0x004fda0003f26270 */
[----:B------:R-:W-:Y:S05]  /*1440*/  @!P1 BRA `(.L_x_16) ;  /* 0x0000000000309947 */ /* 0x000fea0003800000 */
[----:B------:R-:W0:Y:S01]  /*1450*/  S2R R14, SR_LANEID ;  /* 0x00000000000e7919 */ /* 0x000e220000000000 */
[----:B------:R-:W-:Y:S01]  /*1460*/  IMAD.MOV.U32 R15, RZ, RZ, 0x1 ;  /* 0x00000001ff0f7424 */ /* 0x000fe200078e00ff */
[----:B------:R-:W1:Y:S01]  /*1470*/  S2UR UR6, SR_CgaCtaId ;  /* 0x00000000000679c3 */ /* 0x000e620000008800 */
[----:B------:R-:W-:Y:S01]  /*1480*/  VOTEU.ANY UR4, UPT, PT ;  /* 0x0000000000047886 */ /* 0x000fe200038e0100 */
[----:B------:R-:W-:-:S06]  /*1490*/  UMOV UR5, 0x400 ;  /* 0x0000040000057882 */ /* 0x000fcc0000000000 */
[----:B------:R-:W2:Y:S01]  /*14a0*/  REDUX.OR UR7, R15 ;  /* 0x000000000f0773c4 */ /* 0x000ea20000004000 */
[----:B------:R-:W-:Y:S02]  /*14b0*/  UFLO.U32 UR4, UR4 ;  /* 0x00000004000472bd */ /* 0x000fe400080e0000 */
[----:B------:R-:W-:-:S04]  /*14c0*/  UIADD3 UR5, UPT, UPT, UR5, 0x100, URZ ;  /* 0x0000010005057890 */ /* 0x000fc8000fffe0ff */
[----:B-1----:R-:W-:Y:S01]  /*14d0*/  ULEA UR5, UR6, UR5, 0x18 ;  /* 0x0000000506057291 */ /* 0x002fe2000f8ec0ff */
[----:B0-----:R-:W-:Y:S02]  /*14e0*/  ISETP.EQ.U32.AND P1, PT, R14, UR4, PT ;  /* 0x000000040e007c0c */ /* 0x001fe4000bf22070 */
[----:B--2---:R-:W-:-:S11]  /*14f0*/  MOV R14, UR7 ;  /* 0x00000007000e7c02 */ /* 0x004fd60008000f00 */
[----:B------:R0:W-:Y:S02]  /*1500*/  @P1 ATOMS.OR RZ, [UR5], R14 ;  /* 0x0000000effff198c */ /* 0x0001e4000b000005 */
.L_x_16:
[----:B------:R-:W-:Y:S05]  /*1510*/  BSYNC.RECONVERGENT B1 ;  /* 0x0000000000017941 */ /* 0x000fea0003800200 */
.L_x_15:
[----:B------:R-:W-:Y:S01]  /*1520*/  VIADD R6, R6, 0x1 ;  /* 0x0000000106067836 */ /* 0x000fe20000000000 */
[----:B------:R-:W-:Y:S06]  /*1530*/  @P2 BRA `(.L_x_17) ;  /* 0xfffffffc00882947 */ /* 0x000fec000383ffff */
.L_x_14:
[----:B------:R-:W-:Y:S05]  /*1540*/  BSYNC.RECONVERGENT B0 ;  /* 0x0000000000007941 */ /* 0x000fea0003800200 */
.L_x_13:
[----:B------:R-:W3:Y:S01]  /*1550*/  LDC R12, c[0x0][0x39c] ;  /* 0x0000e700ff0c7b82 */ /* 0x000ee20000000800 */
[----:B------:R-:W-:Y:S01]  /*1560*/  IMAD.IADD R13, R4, 0x1, -R13 ;  /* 0x00000001040d7824 */ /* 0x000fe200078e0a0d */
[----:B------:R-:W4:Y:S01]  /*1570*/  LDCU.64 UR8, c[0x0][0x3a8] ;  /* 0x00007500ff0877ac */ /* 0x000f220008000a00 */
[----:B------:R-:W-:Y:S03]  /*1580*/  BSSY.RECONVERGENT B0, `(.L_x_0) ;  /* 0x0000072000007945 */ /* 0x000fe60003800200 */
[----:B------:R-:W-:Y:S02]  /*1590*/  ISETP.GT.U32.AND P1, PT, R13, -0x4, PT ;  /* 0xfffffffc0d00780c */ /* 0x000fe40003f24070 */
[----:B-1----:R-:W1:Y:S08]  /*15a0*/  LDC.64 R8, c[0x0][0x3b0] ;  /* 0x0000ec00ff087b82 */ /* 0x002e700000000a00 */
[----:B--2---:R-:W2:Y:S03]  /*15b0*/  LDC.64 R10, c[0x0][0x3a8] ;  /* 0x0000ea00ff0a7b82 */ /* 0x004ea60000000a00 */
[----:B------:R-:W-:Y:S05]  /*15c0*/  @P1 BRA `(.L_x_18) ;  /* 0x0000000400b41947 */ /* 0x000fea0003800000 */
.L_x_27:
[----:B---3--:R-:W-:Y:S01]  /*15d0*/  ISETP.GE.OR P1, PT, R6, R12, P0 ;  /* 0x0000000c0600720c */ /* 0x008fe20000726670 */
[----:B------:R-:W-:-:S12]  /*15e0*/  BSSY.RECONVERGENT B1, `(.L_x_19) ;  /* 0x0000018000017945 */ /* 0x000fd80003800200 */
[----:B0---4-:R-:W-:Y:S05]  /*15f0*/  @P1 BRA `(.L_x_20) ;  /* 0x0000000000581947 */ /* 0x011fea0003800000 */
[----:B------:R-:W-:-:S04]  /*1600*/  IMAD.IADD R15, R3, 0x1, R6 ;  /* 0x00000001030f7824 */ /* 0x000fc800078e0206 */
[----:B0-2---:R-:W-:-:S06]  /*1610*/  IMAD.WIDE R14, R15, 0x4, R10 ;  /* 0x000000040f0e7825 */ /* 0x005fcc00078e020a */
        /* <DEDUP_REMOVED lines=15> */
[----:B------:R-:W-:-:S04]  /*1710*/  UIADD3 UR5, UPT, UPT, UR5, 0x100, URZ ;  /* 0x0000010005057890 */ /* 0x000fc8000fffe0ff */
[----:B-1----:R-:W-:Y:S01]  /*1720*/  ULEA UR5, UR6, UR5, 0x18 ;  /* 0x0000000506057291 */ /* 0x002fe2000f8ec0ff */
[----:B0-----:R-:W-:Y:S01]  /*1730*/  ISETP.EQ.U32.AND P1, PT, R4, UR4, PT ;  /* 0x0000000404007c0c */ /* 0x001fe2000bf22070 */
[----:B--2---:R-:W-:-:S12]  /*1740*/  IMAD.U32 R4, RZ, RZ, UR7 ;  /* 0x00000007ff047e24 */ /* 0x004fd8000f8e00ff */
[----:B------:R3:W-:Y:S02]  /*1750*/  @P1 ATOMS.OR RZ, [UR5], R4 ;  /* 0x00000004ffff198c */ /* 0x0007e4000b000005 */
.L_x_20:
[----:B----4-:R-:W-:Y:S05]  /*1760*/  BSYNC.RECONVERGENT B1 ;  /* 0x0000000000017941 */ /* 0x010fea0003800200 */
.L_x_19:
[----:B---3--:R-:W-:Y:S01]  /*1770*/  SHF.R.S32.HI R4, RZ, 0x1f, R6 ;  /* 0x0000001fff047819 */ /* 0x008fe20000011406 */
[----:B------:R-:W-:Y:S01]  /*1780*/  VIADD R17, R6, 0x1 ;  /* 0x0000000106117836 */ /* 0x000fe20000000000 */
[C---:B------:R-:W-:Y:S01]  /*1790*/  IADD3 R13, P1, PT, R3.reuse, R6, RZ ;  /* 0x00000006030d7210 */ /* 0x040fe20007f3e0ff */
[----:B------:R-:W-:Y:S03]  /*17a0*/  BSSY.RECONVERGENT B1, `(.L_x_21) ;  /* 0x000001a000017945 */ /* 0x000fe60003800200 */
[----:B------:R-:W-:Y:S02]  /*17b0*/  LEA.HI.X.SX32 R4, R3, R4, 0x1, P1 ;  /* 0x0000000403047211 */ /* 0x000fe400008f0eff */
[----:B------:R-:W-:Y:S02]  /*17c0*/  ISETP.GE.OR P1, PT, R17, R12, P0 ;  /* 0x0000000c1100720c */ /* 0x000fe40000726670 */
[----:B0-----:R-:W-:-:S04]  /*17d0*/  LEA R14, P2, R13, UR8, 0x2 ;  /* 0x000000080d0e7c11 */ /* 0x001fc8000f8410ff */
[----:B------:R-:W-:-:S07]  /*17e0*/  LEA.HI.X R15, R13, UR9, R4, 0x2, P2 ;  /* 0x000000090d0f7c11 */ /* 0x000fce00090f1404 */
[----:B------:R-:W-:Y:S05]  /*17f0*/  @P1 BRA `(.L_x_22) ;  /* 0x0000000000501947 */ /* 0x000fea0003800000 */
[----:B------:R-:W3:Y:S02]  /*1800*/  LDG.E R4, desc[UR10][R14.64+0x4] ;  /* 0x0000040a0e047981 */ /* 0x000ee4000c1e1900 */
[----:B---3--:R-:W-:-:S13]  /*1810*/  ISETP.GE.AND P1, PT, R4, RZ, PT ;  /* 0x000000ff0400720c */ /* 0x008fda0003f26270 */
[----:B------:R-:W-:Y:S05]  /*1820*/  @!P1 BRA `(.L_x_22) ;  /* 0x0000000000449947 */ /* 0x000fea0003800000 */
[----:B------:R-:W-:-:S04]  /*1830*/  IMAD R17, R17, R12, R5 ;  /* 0x0000000c11117224 */ /* 0x000fc800078e0205 */
[----:B-1----:R-:W-:-:S06]  /*1840*/  IMAD.WIDE R16, R17, 0x4, R8 ;  /* 0x0000000411107825 */ /* 0x002fcc00078e0208 */
[----:B------:R-:W3:Y:S02]  /*1850*/  LDG.E R16, desc[UR10][R16.64] ;  /* 0x0000000a10107981 */ /* 0x000ee4000c1e1900 */
[----:B---3--:R-:W-:-:S13]  /*1860*/  ISETP.GE.AND P1, PT, R16, RZ, PT ;  /* 0x000000ff1000720c */ /* 0x008fda0003f26270 */
[----:B------:R-:W-:Y:S05]  /*1870*/  @!P1 BRA `(.L_x_22) ;  /* 0x0000000000309947 */ /* 0x000fea0003800000 */
[----:B------:R-:W0:Y:S01]  /*1880*/  S2R R4, SR_LANEID ;  /* 0x0000000000047919 */ /* 0x000e220000000000 */
[----:B------:R-:W-:Y:S01]  /*1890*/  IMAD.MOV.U32 R13, RZ, RZ, 0x1 ;  /* 0x00000001ff0d7424 */ /* 0x000fe200078e00ff */
[----:B------:R-:W1:Y:S01]  /*18a0*/  S2UR UR6, SR_CgaCtaId ;  /* 0x00000000000679c3 */ /* 0x000e620000008800 */
[----:B------:R-:W-:Y:S01]  /*18b0*/  VOTEU.ANY UR4, UPT, PT ;  /* 0x0000000000047886 */ /* 0x000fe200038e0100 */
[----:B------:R-:W-:-:S06]  /*18c0*/  UMOV UR5, 0x400 ;  /* 0x0000040000057882 */ /* 0x000fcc0000000000 */
[----:B------:R-:W3:Y:S01]  /*18d0*/  REDUX.OR UR7, R13 ;  /* 0x000000000d0773c4 */ /* 0x000ee20000004000 */
[----:B------:R-:W-:Y:S02]  /*18e0*/  UFLO.U32 UR4, UR4 ;  /* 0x00000004000472bd */ /* 0x000fe400080e0000 */
[----:B------:R-:W-:-:S04]  /*18f0*/  UIADD3 UR5, UPT, UPT, UR5, 0x100, URZ ;  /* 0x0000010005057890 */ /* 0x000fc8000fffe0ff */
[----:B-1----:R-:W-:Y:S01]  /*1900*/  ULEA UR5, UR6, UR5, 0x18 ;  /* 0x0000000506057291 */ /* 0x002fe2000f8ec0ff */
[----:B0-----:R-:W-:Y:S02]  /*1910*/  ISETP.EQ.U32.AND P1, PT, R4, UR4, PT ;  /* 0x0000000404007c0c */ /* 0x001fe4000bf22070 */
[----:B---3--:R-:W-:-:S11]  /*1920*/  MOV R4, UR7 ;  /* 0x0000000700047c02 */ /* 0x008fd60008000f00 */
[----:B------:R0:W-:Y:S02]  /*1930*/  @P1 ATOMS.OR RZ, [UR5], R4 ;  /* 0x00000004ffff198c */ /* 0x0001e4000b000005 */
.L_x_22:
[----:B------:R-:W-:Y:S05]  /*1940*/  BSYNC.RECONVERGENT B1 ;  /* 0x0000000000017941 */ /* 0x000fea0003800200 */
.L_x_21:
[----:B------:R-:W-:Y:S01]  /*1950*/  VIADD R17, R6, 0x2 ;  /* 0x0000000206117836 */ /* 0x000fe20000000000 */
[----:B------:R-:W-:Y:S04]  /*1960*/  BSSY.RECONVERGENT B1, `(.L_x_23) ;  /* 0x0000017000017945 */ /* 0x000fe80003800200 */
[----:B------:R-:W-:-:S13]  /*1970*/  ISETP.GE.OR P1, PT, R17, R12, P0 ;  /* 0x0000000c1100720c */ /* 0x000fda0000726670 */
[----:B------:R-:W-:Y:S05]  /*1980*/  @P1 BRA `(.L_x_24) ;  /* 0x0000000000501947 */ /* 0x000fea0003800000 */
[----:B0-----:R-:W3:Y:S02]  /*1990*/  LDG.E R4, desc[UR10][R14.64+0x8] ;  /* 0x0000080a0e047981 */ /* 0x001ee4000c1e1900 */
        /* <DEDUP_REMOVED lines=16> */
[----:B0-----:R-:W-:Y:S01]  /*1aa0*/  ISETP.EQ.U32.AND P1, PT, R4, UR4, PT ;  /* 0x0000000404007c0c */ /* 0x001fe2000bf22070 */
[----:B---3--:R-:W-:-:S12]  /*1ab0*/  IMAD.U32 R4, RZ, RZ, UR7 ;  /* 0x00000007ff047e24 */ /* 0x008fd8000f8e00ff */
[----:B------:R3:W-:Y:S02]  /*1ac0*/  @P1 ATOMS.OR RZ, [UR5], R4 ;  /* 0x00000004ffff198c */ /* 0x0007e4000b000005 */
.L_x_24:
[----:B------:R-:W-:Y:S05]  /*1ad0*/  BSYNC.RECONVERGENT B1 ;  /* 0x0000000000017941 */ /* 0x000fea0003800200 */
.L_x_23:
[----:B------:R-:W-:Y:S01]  /*1ae0*/  IADD3 R13, PT, PT, R6, 0x3, RZ ;  /* 0x00000003060d7810 */ /* 0x000fe20007ffe0ff */
[----:B------:R-:W-:Y:S03]  /*1af0*/  BSSY.RECONVERGENT B1, `(.L_x_25) ;  /* 0x0000017000017945 */ /* 0x000fe60003800200 */
[----:B------:R-:W-:-:S13]  /*1b00*/  ISETP.GE.OR P1, PT, R13, R12, P0 ;  /* 0x0000000c0d00720c */ /* 0x000fda0000726670 */
[----:B------:R-:W-:Y:S05]  /*1b10*/  @P1 BRA `(.L_x_26) ;  /* 0x0000000000501947 */ /* 0x000fea0003800000 */
[----:B------:R-:W4:Y:S02]  /*1b20*/  LDG.E R14, desc[UR10][R14.64+0xc] ;  /* 0x00000c0a0e0e7981 */ /* 0x000f24000c1e1900 */
[----:B----4-:R-:W-:-:S13]  /*1b30*/  ISETP.GE.AND P1, PT, R14, RZ, PT ;  /* 0x000000ff0e00720c */ /* 0x010fda0003f26270 */
[----:B------:R-:W-:Y:S05]  /*1b40*/  @!P1 BRA `(.L_x_26) ;  /* 0x0000000000449947 */ /* 0x000fea0003800000 */
[----:B------:R-:W-:-:S04]  /*1b50*/  IMAD R15, R13, R12, R5 ;  /* 0x0000000c0d0f7224 */ /* 0x000fc800078e0205 */
[----:B-1----:R-:W-:-:S06]  /*1b60*/  IMAD.WIDE R14, R15, 0x4, R8 ;  /* 0x000000040f0e7825 */ /* 0x002fcc00078e0208 */
[----:B------:R-:W4:Y:S02]  /*1b70*/  LDG.E R14, desc[UR10][R14.64] ;  /* 0x0000000a0e0e7981 */ /* 0x000f24000c1e1900 */
[----:B----4-:R-:W-:-:S13]  /*1b80*/  ISETP.GE.AND P1, PT, R14, RZ, PT ;  /* 0x000000ff0e00720c */ /* 0x010fda0003f26270 */
[----:B------:R-:W-:Y:S05]  /*1b90*/  @!P1 BRA `(.L_x_26) ;  /* 0x0000000000309947 */ /* 0x000fea0003800000 */
[----:B0--3--:R-:W0:Y:S01]  /*1ba0*/  S2R R4, SR_LANEID ;  /* 0x0000000000047919 */ /* 0x009e220000000000 */
        /* <DEDUP_REMOVED lines=11> */
.L_x_26:
[----:B------:R-:W-:Y:S05]  /*1c60*/  BSYNC.RECONVERGENT B1 ;  /* 0x0000000000017941 */ /* 0x000fea0003800200 */
.L_x_25:
[----:B------:R-:W-:-:S05]  /*1c70*/  VIADD R6, R6, 0x4 ;  /* 0x0000000406067836 */ /* 0x000fca0000000000 */
[----:B------:R-:W-:-:S13]  /*1c80*/  ISETP.GE.AND P1, PT, R6, R7, PT ;  /* 0x000000070600720c */ /* 0x000fda0003f26270 */
[----:B------:R-:W-:Y:S05]  /*1c90*/  @!P1 BRA `(.L_x_27) ;  /* 0xfffffff8004c9947 */ /* 0x000fea000383ffff */
.L_x_18:
[----:B----4-:R-:W-:Y:S05]  /*1ca0*/  BSYNC.RECONVERGENT B0 ;  /* 0x0000000000007941 */ /* 0x010fea0003800200 */
.L_x_0:
[----:B------:R-:W5:Y:S01]  /*1cb0*/  LDCU UR4, c[0x0][0x39c] ;  /* 0x00007380ff0477ac */ /* 0x000f620008000800 */
[----:B------:R-:W-:Y:S01]  /*1cc0*/  BAR.SYNC.DEFER_BLOCKING 0x0 ;  /* 0x0000000000007b1d */ /* 0x000fe20000010000 */
[----:B0-----:R-:W-:Y:S02]  /*1cd0*/  ISETP.NE.AND P0, PT, R2, RZ, PT ;  /* 0x000000ff0200720c */ /* 0x001fe40003f05270 */
[----:B------:R-:W-:-:S04]  /*1ce0*/  VIMNMX R2, PT, PT, R0, R5, !PT ;  /* 0x0000000500027248 */ /* 0x000fc80007fe0100 */
[----:B-----5:R-:W-:-:S13]  /*1cf0*/  ISETP.GE.OR P0, PT, R2, UR4, P0 ;  /* 0x0000000402007c0c */ /* 0x020fda0008706670 */
[----:B------:R-:W-:Y:S05]  /*1d00*/  @P0 EXIT ;  /* 0x000000000000094d */ /* 0x000fea0003800000 */
[----:B------:R-:W0:Y:S01]  /*1d10*/  S2UR UR5, SR_CgaCtaId ;  /* 0x00000000000579c3 */ /* 0x000e220000008800 */
[----:B------:R-:W-:Y:S02]  /*1d20*/  UMOV UR4, 0x400 ;  /* 0x0000040000047882 */ /* 0x000fe40000000000 */
[----:B0-----:R-:W-:-:S09]  /*1d30*/  ULEA UR4, UR5, UR4, 0x18 ;  /* 0x0000000405047291 */ /* 0x001fd2000f8ec0ff */
[----:B------:R-:W0:Y:S02]  /*1d40*/  LDS R2, [UR4+0x100] ;  /* 0x00010004ff027984 */ /* 0x000e240008000800 */
[----:B0-----:R-:W-:-:S13]  /*1d50*/  ISETP.GE.AND P0, PT, R2, 0x1, PT ;  /* 0x000000010200780c */ /* 0x001fda0003f06270 */
[----:B------:R-:W-:Y:S05]  /*1d60*/  @!P0 BRA `(.L_x_28) ;  /* 0x0000000800548947 */ /* 0x000fea0003800000 */
[----:B---3--:R-:W0:Y:S01]  /*1d70*/  S2R R4, SR_LANEID ;  /* 0x0000000000047919 */ /* 0x008e220000000000 */
[----:B------:R-:W-:Y:S01]  /*1d80*/  VOTEU.ANY UR6, UPT, PT ;  /* 0x0000000000067886 */ /* 0x000fe200038e0100 */
[----:B------:R-:W3:Y:S01]  /*1d90*/  LDC.64 R2, c[0x0][0x3b8] ;  /* 0x0000ee00ff027b82 */ /* 0x000ee20000000a00 */
[----:B-1----:R-:W0:Y:S01]  /*1da0*/  FLO.U32 R9, UR6 ;  /* 0x0000000600097d00 */ /* 0x002e2200080e0000 */
[----:B------:R-:W2:Y:S01]  /*1db0*/  S2R R6, SR_LTMASK ;  /* 0x0000000000067919 */ /* 0x000ea20000003900 */
[----:B------:R-:W1:Y:S01]  /*1dc0*/  LDCU UR5, c[0x0][0x398] ;  /* 0x00007300ff0577ac */ /* 0x000e620008000800 */
[----:B------:R-:W5:Y:S05]  /*1dd0*/  LDCU.64 UR8, c[0x0][0x390] ;  /* 0x00007200ff0877ac */ /* 0x000f6a0008000a00 */
[----:B------:R-:W3:Y:S01]  /*1de0*/  POPC R21, UR6 ;  /* 0x0000000600157d09 */ /* 0x000ee20008000000 */
[----:B0-----:R-:W-:-:S13]  /*1df0*/  ISETP.EQ.U32.AND P0, PT, R9, R4, PT ;  /* 0x000000040900720c */ /* 0x001fda0003f02070 */
[----:B---3--:R-:W3:Y:S01]  /*1e00*/  @P0 ATOMG.E.ADD.STRONG.GPU PT, R2, desc[UR10][R2.64], R21 ;  /* 0x80000015020209a8 */ /* 0x008ee200081ef10a */
[----:B--2---:R-:W-:Y:S01]  /*1e10*/  LOP3.LUT R10, R6, UR6, RZ, 0xc0, !PT ;  /* 0x00000006060a7c12 */ /* 0x004fe2000f8ec0ff */
[----:B-1----:R-:W-:Y:S01]  /*1e20*/  USHF.L.U32 UR15, UR5, 0x2, URZ ;  /* 0x00000002050f7899 */ /* 0x002fe200080006ff */
[--C-:B------:R-:W-:Y:S02]  /*1e30*/  SHF.R.U32.HI R11, RZ, 0x10, R0.reuse ;  /* 0x00000010ff0b7819 */ /* 0x100fe40000011600 */
[----:B------:R-:W0:Y:S01]  /*1e40*/  POPC R7, R10 ;  /* 0x0000000a00077309 */ /* 0x000e220000000000 */
[----:B------:R-:W-:Y:S01]  /*1e50*/  UIMAD UR6, UR15, UR5, 0x8 ;  /* 0x000000080f0674a4 */ /* 0x000fe2000f8e0205 */
[----:B----4-:R-:W-:Y:S02]  /*1e60*/  SHF.R.U32.HI R13, RZ, 0x18, R0 ;  /* 0x00000018ff0d7819 */ /* 0x010fe40000011600 */
[--C-:B------:R-:W-:Y:S02]  /*1e70*/  SHF.R.U32.HI R15, RZ, 0x8, R5.reuse ;  /* 0x00000008ff0f7819 */ /* 0x100fe40000011605 */
[----:B------:R-:W-:-:S02]  /*1e80*/  SHF.R.U32.HI R17, RZ, 0x10, R5 ;  /* 0x00000010ff117819 */ /* 0x000fc40000011605 */
[----:B------:R-:W-:Y:S01]  /*1e90*/  SHF.R.U32.HI R19, RZ, 0x18, R5 ;  /* 0x00000018ff137819 */ /* 0x000fe20000011605 */
[----:B---3--:R1:W0:Y:S02]  /*1ea0*/  SHFL.IDX PT, R4, R2, R9, 0x1f ;  /* 0x00001f0902047589 */ /* 0x00822400000e0000 */
[----:B-1----:R-:W-:Y:S02]  /*1eb0*/  SHF.R.U32.HI R9, RZ, 0x8, R0 ;  /* 0x00000008ff097819 */ /* 0x002fe40000011600 */
[----:B0-----:R-:W-:-:S05]  /*1ec0*/  IADD3 R4, PT, PT, R4, R7, RZ ;  /* 0x0000000704047210 */ /* 0x001fca0007ffe0ff */
[----:B------:R-:W-:-:S04]  /*1ed0*/  VIADD R6, R4, 0xffffffff ;  /* 0xffffffff04067836 */ /* 0x000fc80000000000 */
[----:B------:R-:W-:Y:S02]  /*1ee0*/  IMAD R8, R6, UR6, RZ ;  /* 0x0000000606087c24 */ /* 0x000fe4000f8e02ff */
[----:B------:R-:W0:Y:S03]  /*1ef0*/  LDC.64 R6, c[0x0][0x3c0] ;  /* 0x0000f000ff067b82 */ /* 0x000e260000000a00 */
[----:B-----5:R-:W-:-:S04]  /*1f00*/  IADD3 R2, P1, PT, R8, UR8, RZ ;  /* 0x0000000808027c10 */ /* 0x020fc8000ff3e0ff */
[----:B------:R-:W-:-:S05]  /*1f10*/  LEA.HI.X.SX32 R3, R8, UR9, 0x1, P1 ;  /* 0x0000000908037c11 */ /* 0x000fca00088f0eff */
[----:B------:R1:W-:Y:S04]  /*1f20*/  STG.E.U8 desc[UR10][R2.64+0xd], R9 ;  /* 0x00000d0902007986 */ /* 0x0003e8000c10110a */
[----:B------:R1:W-:Y:S04]  /*1f30*/  STG.E.U8 desc[UR10][R2.64+0xc], R0 ;  /* 0x00000c0002007986 */ /* 0x0003e8000c10110a */
[----:B------:R1:W-:Y:S04]  /*1f40*/  STG.E.U8 desc[UR10][R2.64+0xe], R11 ;  /* 0x00000e0b02007986 */ /* 0x0003e8000c10110a */
[----:B------:R1:W-:Y:S04]  /*1f50*/  STG.E.U8 desc[UR10][R2.64+0xf], R13 ;  /* 0x00000f0d02007986 */ /* 0x0003e8000c10110a */
[----:B------:R1:W-:Y:S04]  /*1f60*/  STG.E.U8 desc[UR10][R2.64+0x11], R15 ;  /* 0x0000110f02007986 */ /* 0x0003e8000c10110a */
[----:B------:R1:W-:Y:S04]  /*1f70*/  STG.E.U8 desc[UR10][R2.64+0x12], R17 ;  /* 0x0000121102007986 */ /* 0x0003e8000c10110a */
[----:B------:R1:W-:Y:S04]  /*1f80*/  STG.E.U8 desc[UR10][R2.64+0x13], R19 ;  /* 0x0000131302007986 */ /* 0x0003e8000c10110a */
[----:B------:R1:W-:Y:S04]  /*1f90*/  STG.E.U8 desc[UR10][R2.64+0x10], R5 ;  /* 0x0000100502007986 */ /* 0x0003e8000c10110a */
[----:B0-----:R1:W-:Y:S01]  /*1fa0*/  @P0 REDG.E.ADD.STRONG.GPU desc[UR10][R6.64], R21 ;  /* 0x000000150600098e */ /* 0x0013e2000c12e10a */
[----:B------:R-:W-:-:S03]  /*1fb0*/  UISETP.GE.AND UP0, UPT, UR5, 0x1, UPT ;  /* 0x000000010500788c */ /* 0x000fc6000bf06270 */
[----:B------:R1:W-:Y:S06]  /*1fc0*/  STS [UR4+0x100], R4 ;  /* 0x00010004ff007988 */ /* 0x0003ec0008000804 */
[----:B------:R-:W-:Y:S05]  /*1fd0*/  BRA.U !UP0, `(.L_x_28) ;  /* 0x0000000508b87547 */ /* 0x000fea000b800000 */
[----:B------:R-:W-:Y:S01]  /*1fe0*/  UIADD3 UR4, UPT, UPT, UR5, -0x1, URZ ;  /* 0xffffffff05047890 */ /* 0x000fe2000fffe0ff */
[----:B-1----:R-:W-:Y:S01]  /*1ff0*/  HFMA2 R13, -RZ, RZ, 0, 0 ;  /* 0x00000000ff0d7431 */ /* 0x002fe200000001ff */
[----:B------:R-:W-:Y:S01]  /*2000*/  ULOP3.LUT UR6, UR5, 0x7ffffffc, URZ, 0xc0, !UPT ;  /* 0x7ffffffc05067892 */ /* 0x000fe2000f8ec0ff */
[----:B------:R-:W-:Y:S01]  /*2010*/  VIADD R0, R8, 0x18 ;  /* 0x0000001808007836 */ /* 0x000fe20000000000 */
[----:B------:R-:W-:Y:S02]  /*2020*/  UISETP.GE.U32.AND UP0, UPT, UR4, 0x3, UPT ;  /* 0x000000030400788c */ /* 0x000fe4000bf06070 */
[----:B------:R-:W-:Y:S02]  /*2030*/  ULOP3.LUT UR9, UR5, 0x3, URZ, 0xc0, !UPT ;  /* 0x0000000305097892 */ /* 0x000fe4000f8ec0ff */
[----:B------:R-:W-:Y:S01]  /*2040*/  UIADD3 UR8, UPT, UPT, -UR6, URZ, URZ ;  /* 0x000000ff06087290 */ /* 0x000fe2000fffe1ff */
[----:B------:R-:W-:-:S11]  /*2050*/  UMOV UR4, URZ ;  /* 0x000000ff00047c82 */ /* 0x000fd60008000000 */
.L_x_32:
[----:B------:R-:W-:Y:S01]  /*2060*/  UMOV UR5, URZ ;  /* 0x000000ff00057c82 */ /* 0x000fe20008000000 */
[----:B0123--:R-:W-:Y:S05]  /*2070*/  BRA.U !UP0, `(.L_x_29) ;  /* 0x0000000108d07547 */ /* 0x00ffea000b800000 */
[----:B------:R-:W0:Y:S01]  /*2080*/  S2UR UR7, SR_CgaCtaId ;  /* 0x00000000000779c3 */ /* 0x000e220000008800 */
[----:B------:R-:W-:Y:S01]  /*2090*/  UMOV UR5, 0x400 ;  /* 0x0000040000057882 */ /* 0x000fe20000000000 */
[----:B------:R-:W-:-:S06]  /*20a0*/  IMAD.IADD R15, R0, 0x1, R13 ;  /* 0x00000001000f7824 */ /* 0x000fcc00078e020d */
[----:B------:R-:W1:Y:S01]  /*20b0*/  LDC.64 R6, c[0x0][0x390] ;  /* 0x0000e400ff067b82 */ /* 0x000e620000000a00 */
[----:B0-----:R-:W-:-:S03]  /*20c0*/  ULEA UR5, UR7, UR5, 0x18 ;  /* 0x0000000507057291 */ /* 0x001fc6000f8ec0ff */
[----:B------:R-:W-:Y:S01]  /*20d0*/  UMOV UR7, UR8 ;  /* 0x0000000800077c82 */ /* 0x000fe20008000000 */
[----:B------:R-:W-:-:S04]  /*20e0*/  UIMAD UR5, UR15, UR4, UR5 ;  /* 0x000000040f0572a4 */ /* 0x000fc8000f8e0205 */
[----:B------:R-:W-:-:S12]  /*20f0*/  UIADD3 UR5, UPT, UPT, UR5, 0x8, URZ ;  /* 0x0000000805057890 */ /* 0x000fd8000fffe0ff */
.L_x_30:
[----:B0-----:R-:W0:Y:S01]  /*2100*/  LDS R17, [UR5+-0x8] ;  /* 0xfffff805ff117984 */ /* 0x001e220008000800 */
[C---:B------:R-:W-:Y:S01]  /*2110*/  IADD3 R8, P0, PT, R13.reuse, R2, RZ ;  /* 0x000000020d087210 */ /* 0x040fe20007f1e0ff */
[----:B------:R-:W-:Y:S01]  /*2120*/  UIADD3 UR7, UPT, UPT, UR7, 0x4, URZ ;  /* 0x0000000407077890 */ /* 0x000fe2000fffe0ff */
[----:B------:R-:W-:Y:S01]  /*2130*/  SHF.R.S32.HI R4, RZ, 0x1f, R15 ;  /* 0x0000001fff047819 */ /* 0x000fe2000001140f */
[----:B------:R-:W2:Y:S01]  /*2140*/  LDS R25, [UR5+-0x4] ;  /* 0xfffffc05ff197984 */ /* 0x000ea20008000800 */
[----:B------:R-:W-:Y:S01]  /*2150*/  LEA.HI.X.SX32 R9, R13, R3, 0x1, P0 ;  /* 0x000000030d097211 */ /* 0x000fe200000f0eff */
[----:B------:R-:W-:Y:S01]  /*2160*/  UISETP.NE.AND UP1, UPT, UR7, URZ, UPT ;  /* 0x000000ff0700728c */ /* 0x000fe2000bf25270 */
[C---:B-1----:R-:W-:Y:S01]  /*2170*/  IADD3 R10, P0, P1, R15.reuse, 0x5, R6 ;  /* 0x000000050f0a7810 */ /* 0x042fe2000791e006 */
[----:B------:R-:W1:Y:S01]  /*2180*/  LDS R12, [UR5] ;  /* 0x00000005ff0c7984 */ /* 0x000e620008000800 */
[----:B------:R-:W-:Y:S01]  /*2190*/  VIADD R15, R15, 0x10 ;  /* 0x000000100f0f7836 */ /* 0x000fe20000000000 */
[----:B------:R-:W-:-:S02]  /*21a0*/  IADD3 R13, PT, PT, R13, 0x10, RZ ;  /* 0x000000100d0d7810 */ /* 0x000fc40007ffe0ff */
[----:B------:R-:W3:Y:S01]  /*21b0*/  LDS R14, [UR5+0x4] ;  /* 0x00000405ff0e7984 */ /* 0x000ee20008000800 */
[----:B------:R-:W-:Y:S01]  /*21c0*/  IADD3.X R11, PT, PT, R4, R7, RZ, P0, P1 ;  /* 0x00000007040b7210 */ /* 0x000fe200007e24ff */
[----:B------:R-:W-:Y:S01]  /*21d0*/  UIADD3 UR5, UPT, UPT, UR5, 0x10, URZ ;  /* 0x0000001005057890 */ /* 0x000fe2000fffe0ff */
[--C-:B0-----:R-:W-:Y:S01]  /*21e0*/  SHF.R.U32.HI R19, RZ, 0x8, R17.reuse ;  /* 0x00000008ff137819 */ /* 0x101fe20000011611 */
[----:B------:R1:W-:Y:S01]  /*21f0*/  STG.E.U8 desc[UR10][R8.64+0x14], R17 ;  /* 0x0000141108007986 */ /* 0x0003e2000c10110a */
[--C-:B------:R-:W-:Y:S02]  /*2200*/  SHF.R.U32.HI R21, RZ, 0x10, R17.reuse ;  /* 0x00000010ff157819 */ /* 0x100fe40000011611 */
[----:B------:R-:W-:Y:S01]  /*2210*/  SHF.R.U32.HI R23, RZ, 0x18, R17 ;  /* 0x00000018ff177819 */ /* 0x000fe20000011611 */
[----:B------:R0:W-:Y:S01]  /*2220*/  STG.E.U8 desc[UR10][R8.64+0x15], R19 ;  /* 0x0000151308007986 */ /* 0x0001e2000c10110a */
[--C-:B--2---:R-:W-:Y:S02]  /*2230*/  SHF.R.U32.HI R27, RZ, 0x8, R25.reuse ;  /* 0x00000008ff1b7819 */ /* 0x104fe40000011619 */
[--C-:B------:R-:W-:Y:S01]  /*2240*/  SHF.R.U32.HI R29, RZ, 0x10, R25.reuse ;  /* 0x00000010ff1d7819 */ /* 0x100fe20000011619 */
[----:B------:R2:W-:Y:S01]  /*2250*/  STG.E.U8 desc[UR10][R8.64+0x16], R21 ;  /* 0x0000161508007986 */ /* 0x0005e2000c10110a */
[----:B------:R-:W-:-:S03]  /*2260*/  SHF.R.U32.HI R4, RZ, 0x18, R25 ;  /* 0x00000018ff047819 */ /* 0x000fc60000011619 */
[----:B------:R3:W-:Y:S01]  /*2270*/  STG.E.U8 desc[UR10][R8.64+0x17], R23 ;  /* 0x0000171708007986 */ /* 0x0007e2000c10110a */
[----:B-1----:R-:W-:-:S03]  /*2280*/  SHF.R.U32.HI R17, RZ, 0x10, R12 ;  /* 0x00000010ff117819 */ /* 0x002fc6000001160c */
[----:B------:R1:W-:Y:S01]  /*2290*/  STG.E.U8 desc[UR10][R10.64+-0x4], R27 ;  /* 0xfffffc1b0a007986 */ /* 0x0003e2000c10110a */
[--C-:B0-----:R-:W-:Y:S02]  /*22a0*/  SHF.R.U32.HI R19, RZ, 0x8, R12.reuse ;  /* 0x00000008ff137819 */ /* 0x101fe4000001160c */
[----:B--2---:R-:W-:Y:S01]  /*22b0*/  SHF.R.U32.HI R21, RZ, 0x18, R12 ;  /* 0x00000018ff157819 */ /* 0x004fe2000001160c */
[----:B------:R0:W-:Y:S01]  /*22c0*/  STG.E.U8 desc[UR10][R10.64+-0x3], R29 ;  /* 0xfffffd1d0a007986 */ /* 0x0001e2000c10110a */
[----:B---3--:R-:W-:-:S03]  /*22d0*/  SHF.R.U32.HI R9, RZ, 0x8, R14 ;  /* 0x00000008ff097819 */ /* 0x008fc6000001160e */
[----:B------:R0:W-:Y:S01]  /*22e0*/  STG.E.U8 desc[UR10][R10.64+-0x5], R25 ;  /* 0xfffffb190a007986 */ /* 0x0001e2000c10110a */
[--C-:B------:R-:W-:Y:S02]  /*22f0*/  SHF.R.U32.HI R23, RZ, 0x10, R14.reuse ;  /* 0x00000010ff177819 */ /* 0x100fe4000001160e */
[----:B-1----:R-:W-:Y:S01]  /*2300*/  SHF.R.U32.HI R27, RZ, 0x18, R14 ;  /* 0x00000018ff1b7819 */ /* 0x002fe2000001160e */
        /* <DEDUP_REMOVED lines=8> */
[----:B------:R0:W-:Y:S01]  /*2390*/  STG.E.U8 desc[UR10][R10.64+0x6], R27 ;  /* 0x0000061b0a007986 */ /* 0x0001e2000c10110a */
[----:B------:R-:W-:Y:S05]  /*23a0*/  BRA.U UP1, `(.L_x_30) ;  /* 0xfffffffd01547547 */ /* 0x000fea000b83ffff */
[----:B------:R-:W-:-:S05]  /*23b0*/  UMOV UR5, UR6 ;  /* 0x0000000600057c82 */ /* 0x000fca0008000000 */
.L_x_29:
[----:B------:R-:W-:-:S09]  /*23c0*/  UISETP.NE.AND UP1, UPT, UR9, URZ, UPT ;  /* 0x000000ff0900728c */ /* 0x000fd2000bf25270 */
[----:B------:R-:W-:Y:S05]  /*23d0*/  BRA.U !UP1, `(.L_x_31) ;  /* 0x0000000109a87547 */ /* 0x000fea000b800000 */
[----:B------:R-:W1:Y:S01]  /*23e0*/  S2UR UR14, SR_CgaCtaId ;  /* 0x00000000000e79c3 */ /* 0x000e620000008800 */
[----:B------:R-:W2:Y:S01]  /*23f0*/  LDCU UR7, c[0x0][0x398] ;  /* 0x00007300ff0777ac */ /* 0x000ea20008000800 */
[C---:B------:R-:W-:Y:S01]  /*2400*/  IADD3 R6, P0, PT, R13.reuse, R2, RZ ;  /* 0x000000020d067210 */ /* 0x040fe20007f1e0ff */
[----:B0-----:R-:W-:Y:S01]  /*2410*/  IMAD.MOV.U32 R4, RZ, RZ, R13 ;  /* 0x000000ffff047224 */ /* 0x001fe200078e000d */
[----:B------:R-:W-:Y:S02]  /*2420*/  UMOV UR13, 0x400 ;  /* 0x00000400000d7882 */ /* 0x000fe40000000000 */
[C---:B------:R-:W-:Y:S01]  /*2430*/  LEA.HI.X.SX32 R7, R13.reuse, R3, 0x1, P0 ;  /* 0x000000030d077211 */ /* 0x040fe200000f0eff */
[----:B------:R-:W-:Y:S01]  /*2440*/  UISETP.NE.AND UP1, UPT, UR9, 0x1, UPT ;  /* 0x000000010900788c */ /* 0x000fe2000bf25270 */
[----:B------:R-:W-:Y:S01]  /*2450*/  VIADD R13, R13, 0x4 ;  /* 0x000000040d0d7836 */ /* 0x000fe20000000000 */
[----:B--2---:R-:W-:Y:S02]  /*2460*/  UIMAD UR5, UR4, UR7, UR5 ;  /* 0x00000007040572a4 */ /* 0x004fe4000f8e0205 */
[----:B-1----:R-:W-:-:S04]  /*2470*/  ULEA UR13, UR14, UR13, 0x18 ;  /* 0x0000000d0e0d7291 */ /* 0x002fc8000f8ec0ff */
[----:B------:R-:W-:-:S09]  /*2480*/  ULEA UR5, UR5, UR13, 0x2 ;  /* 0x0000000d05057291 */ /* 0x000fd2000f8e10ff */
[----:B------:R-:W0:Y:S02]  /*2490*/  LDS R9, [UR5] ;  /* 0x00000005ff097984 */ /* 0x000e240008000800 */
[--C-:B0-----:R-:W-:Y:S02]  /*24a0*/  SHF.R.U32.HI R11, RZ, 0x8, R9.reuse ;  /* 0x00000008ff0b7819 */ /* 0x101fe40000011609 */
[----:B------:R1:W-:Y:S01]  /*24b0*/  STG.E.U8 desc[UR10][R6.64+0x14], R9 ;  /* 0x0000140906007986 */ /* 0x0003e2000c10110a */
[--C-:B------:R-:W-:Y:S02]  /*24c0*/  SHF.R.U32.HI R15, RZ, 0x10, R9.reuse ;  /* 0x00000010ff0f7819 */ /* 0x100fe40000011609 */
[----:B------:R-:W-:Y:S01]  /*24d0*/  SHF.R.U32.HI R17, RZ, 0x18, R9 ;  /* 0x00000018ff117819 */ /* 0x000fe20000011609 */
[----:B------:R1:W-:Y:S04]  /*24e0*/  STG.E.U8 desc[UR10][R6.64+0x15], R11 ;  /* 0x0000150b06007986 */ /* 0x0003e8000c10110a */
[----:B------:R1:W-:Y:S04]  /*24f0*/  STG.E.U8 desc[UR10][R6.64+0x16], R15 ;  /* 0x0000160f06007986 */ /* 0x0003e8000c10110a */
[----:B------:R1:W-:Y:S01]  /*2500*/  STG.E.U8 desc[UR10][R6.64+0x17], R17 ;  /* 0x0000171106007986 */ /* 0x0003e2000c10110a */
[----:B------:R-:W-:Y:S05]  /*2510*/  BRA.U !UP1, `(.L_x_31) ;  /* 0x0000000109587547 */ /* 0x000fea000b800000 */
[----:B-1----:R-:W0:Y:S01]  /*2520*/  LDS R9, [UR5+0x4] ;  /* 0x00000405ff097984 */ /* 0x002e220008000800 */
[----:B------:R-:W-:Y:S01]  /*2530*/  UISETP.NE.AND UP1, UPT, UR9, 0x2, UPT ;  /* 0x000000020900788c */ /* 0x000fe2000bf25270 */
[----:B------:R-:W-:Y:S02]  /*2540*/  IADD3 R13, PT, PT, R4, 0x8, RZ ;  /* 0x00000008040d7810 */ /* 0x000fe40007ffe0ff */
[--C-:B0-----:R-:W-:Y:S01]  /*2550*/  SHF.R.U32.HI R11, RZ, 0x8, R9.reuse ;  /* 0x00000008ff0b7819 */ /* 0x101fe20000011609 */
[----:B------:R2:W-:Y:S01]  /*2560*/  STG.E.U8 desc[UR10][R6.64+0x18], R9 ;  /* 0x0000180906007986 */ /* 0x0005e2000c10110a */
[--C-:B------:R-:W-:Y:S02]  /*2570*/  SHF.R.U32.HI R15, RZ, 0x10, R9.reuse ;  /* 0x00000010ff0f7819 */ /* 0x100fe40000011609 */
[----:B------:R-:W-:Y:S01]  /*2580*/  SHF.R.U32.HI R17, RZ, 0x18, R9 ;  /* 0x00000018ff117819 */ /* 0x000fe20000011609 */
[----:B------:R2:W-:Y:S04]  /*2590*/  STG.E.U8 desc[UR10][R6.64+0x19], R11 ;  /* 0x0000190b06007986 */ /* 0x0005e8000c10110a */
[----:B------:R2:W-:Y:S04]  /*25a0*/  STG.E.U8 desc[UR10][R6.64+0x1a], R15 ;  /* 0x00001a0f06007986 */ /* 0x0005e8000c10110a */
[----:B------:R2:W-:Y:S01]  /*25b0*/  STG.E.U8 desc[UR10][R6.64+0x1b], R17 ;  /* 0x00001b1106007986 */ /* 0x0005e2000c10110a */
[----:B------:R-:W-:Y:S05]  /*25c0*/  BRA.U !UP1, `(.L_x_31) ;  /* 0x00000001092c7547 */ /* 0x000fea000b800000 */
[----:B--2---:R-:W0:Y:S01]  /*25d0*/  LDS R9, [UR5+0x8] ;  /* 0x00000805ff097984 */ /* 0x004e220008000800 */
[----:B------:R-:W-:-:S04]  /*25e0*/  IADD3 R6, P0, PT, R13, R2, RZ ;  /* 0x000000020d067210 */ /* 0x000fc80007f1e0ff */
[----:B------:R-:W-:Y:S01]  /*25f0*/  LEA.HI.X.SX32 R7, R13, R3, 0x1, P0 ;  /* 0x000000030d077211 */ /* 0x000fe200000f0eff */
[----:B------:R-:W-:Y:S01]  /*2600*/  VIADD R13, R4, 0xc ;  /* 0x0000000c040d7836 */ /* 0x000fe20000000000 */
[----:B0-----:R-:W-:-:S03]  /*2610*/  SHF.R.U32.HI R11, RZ, 0x8, R9 ;  /* 0x00000008ff0b7819 */ /* 0x001fc60000011609 */
[----:B------:R3:W-:Y:S01]  /*2620*/  STG.E.U8 desc[UR10][R6.64+0x14], R9 ;  /* 0x0000140906007986 */ /* 0x0007e2000c10110a */
[--C-:B------:R-:W-:Y:S02]  /*2630*/  SHF.R.U32.HI R15, RZ, 0x10, R9.reuse ;  /* 0x00000010ff0f7819 */ /* 0x100fe40000011609 */
[----:B------:R-:W-:Y:S01]  /*2640*/  SHF.R.U32.HI R17, RZ, 0x18, R9 ;  /* 0x00000018ff117819 */ /* 0x000fe20000011609 */
[----:B------:R3:W-:Y:S04]  /*2650*/  STG.E.U8 desc[UR10][R6.64+0x15], R11 ;  /* 0x0000150b06007986 */ /* 0x0007e8000c10110a */
[----:B------:R3:W-:Y:S04]  /*2660*/  STG.E.U8 desc[UR10][R6.64+0x16], R15 ;  /* 0x0000160f06007986 */ /* 0x0007e8000c10110a */
[----:B------:R3:W-:Y:S02]  /*2670*/  STG.E.U8 desc[UR10][R6.64+0x17], R17 ;  /* 0x0000171106007986 */ /* 0x0007e4000c10110a */
.L_x_31:
[----:B------:R-:W4:Y:S01]  /*2680*/  LDCU UR5, c[0x0][0x398] ;  /* 0x00007300ff0577ac */ /* 0x000f220008000800 */
[----:B------:R-:W-:-:S04]  /*2690*/  UIADD3 UR4, UPT, UPT, UR4, 0x1, URZ ;  /* 0x0000000104047890 */ /* 0x000fc8000fffe0ff */
[----:B----4-:R-:W-:-:S09]  /*26a0*/  UISETP.NE.AND UP1, UPT, UR4, UR5, UPT ;  /* 0x000000050400728c */ /* 0x010fd2000bf25270 */
[----:B------:R-:W-:Y:S05]  /*26b0*/  BRA.U UP1, `(.L_x_32) ;  /* 0xfffffff901687547 */ /* 0x000fea000b83ffff */
.L_x_28:
[----:B-1----:R-:W1:Y:S01]  /*26c0*/  LDC R0, c[0x0][0x39c] ;  /* 0x0000e700ff007b82 */ /* 0x002e620000000800 */
[----:B------:R-:W-:-:S04]  /*26d0*/  ISETP.NE.AND P0, PT, R5, RZ, PT ;  /* 0x000000ff0500720c */ /* 0x000fc80003f05270 */
[----:B-1----:R-:W-:-:S13]  /*26e0*/  ISETP.LE.U32.OR P0, PT, R0, UR12, P0 ;  /* 0x0000000c00007c0c */ /* 0x002fda0008703470 */
[----:B------:R-:W-:Y:S05]  /*26f0*/  @P0 EXIT ;  /* 0x000000000000094d */ /* 0x000fea0003800000 */
[----:B0-23--:R-:W0:Y:S08]  /*2700*/  LDC R9, c[0x0][0x3a0] ;  /* 0x0000e800ff097b82 */ /* 0x00de300000000800 */
[----:B----4-:R-:W1:Y:S08]  /*2710*/  LDC R15, c[0x0][0x398] ;  /* 0x0000e600ff0f7b82 */ /* 0x010e700000000800 */
[----:B------:R-:W2:Y:S08]  /*2720*/  LDC.64 R2, c[0x0][0x390] ;  /* 0x0000e400ff027b82 */ /* 0x000eb00000000a00 */
[----:B------:R-:W3:Y:S01]  /*2730*/  LDC.U8 R17, c[0x0][0x3a0] ;  /* 0x0000e800ff117b82 */ /* 0x000ee20000000000 */
[----:B0-----:R-:W-:-:S02]  /*2740*/  SHF.R.U32.HI R5, RZ, 0x8, R9 ;  /* 0x00000008ff057819 */ /* 0x001fc40000011609 */
[--C-:B------:R-:W-:Y:S02]  /*2750*/  SHF.R.U32.HI R7, RZ, 0x10, R9.reuse ;  /* 0x00000010ff077819 */ /* 0x100fe40000011609 */
[----:B------:R-:W-:-:S03]  /*2760*/  SHF.R.U32.HI R9, RZ, 0x18, R9 ;  /* 0x00000018ff097819 */ /* 0x000fc60000011609 */
[----:B------:R-:W0:Y:S01]  /*2770*/  LDC.U8 R19, c[0x0][0x398] ;  /* 0x0000e600ff137b82 */ /* 0x000e220000000000 */
[--C-:B-1----:R-:W-:Y:S02]  /*2780*/  SHF.R.U32.HI R11, RZ, 0x8, R15.reuse ;  /* 0x00000008ff0b7819 */ /* 0x102fe4000001160f */
[--C-:B------:R-:W-:Y:S02]  /*2790*/  SHF.R.U32.HI R13, RZ, 0x10, R15.reuse ;  /* 0x00000010ff0d7819 */ /* 0x100fe4000001160f */
[----:B------:R-:W-:Y:S01]  /*27a0*/  SHF.R.U32.HI R15, RZ, 0x18, R15 ;  /* 0x00000018ff0f7819 */ /* 0x000fe2000001160f */
[----:B--2---:R-:W-:Y:S04]  /*27b0*/  STG.E.U8 desc[UR10][R2.64+0x1], R5 ;  /* 0x0000010502007986 */ /* 0x004fe8000c10110a */
[----:B------:R-:W-:Y:S04]  /*27c0*/  STG.E.U8 desc[UR10][R2.64+0x2], R7 ;  /* 0x0000020702007986 */ /* 0x000fe8000c10110a */
[----:B------:R-:W-:Y:S04]  /*27d0*/  STG.E.U8 desc[UR10][R2.64+0x3], R9 ;  /* 0x0000030902007986 */ /* 0x000fe8000c10110a */
[----:B---3--:R-:W-:Y:S04]  /*27e0*/  STG.E.U8 desc[UR10][R2.64], R17 ;  /* 0x0000001102007986 */ /* 0x008fe8000c10110a */
[----:B------:R-:W-:Y:S04]  /*27f0*/  STG.E.U8 desc[UR10][R2.64+0x5], R11 ;  /* 0x0000050b02007986 */ /* 0x000fe8000c10110a */
[----:B------:R-:W-:Y:S04]  /*2800*/  STG.E.U8 desc[UR10][R2.64+0x6], R13 ;  /* 0x0000060d02007986 */ /* 0x000fe8000c10110a */
[----:B------:R-:W-:Y:S04]  /*2810*/  STG.E.U8 desc[UR10][R2.64+0x7], R15 ;  /* 0x0000070f02007986 */ /* 0x000fe8000c10110a */
[----:B0-----:R-:W-:Y:S01]  /*2820*/  STG.E.U8 desc[UR10][R2.64+0x4], R19 ;  /* 0x0000041302007986 */ /* 0x001fe2000c10110a */
[----:B------:R-:W-:Y:S05]  /*2830*/  EXIT ;  /* 0x000000000000794d */ /* 0x000fea0003800000 */
.L_x_33:
[----:B------:R-:W-:-:S00]  /*2840*/  BRA `(.L_x_33) ;  /* 0xfffffffc00fc7947 */ /* 0x000fc0000383ffff */
[----:B------:R-:W-:-:S00]  /*2850*/  NOP ;  /* 0x0000000000007918 */ /* 0x000fc00000000000 */
        /* <DEDUP_REMOVED lines=10> */
.L_x_34:


//--------------------- .nv.shared._Z6matmulPiS_PciiiS_S_S_S_ --------------------------
	.section	.nv.shared._Z6matmulPiS_PciiiS_S_S_S_,"aw",@nobits
	.sectionflags	@""
	.align	4
.nv.shared._Z6matmulPiS_PciiiS_S_S_S_:
	.zero		1284


//--------------------- .nv.shared.reserved.0     --------------------------
	.section	.nv.shared.reserved.0,"aw",@nobits
	.weak		__nv_reservedSMEM_offset_0_alias
	.size		__nv_reservedSMEM_offset_0_alias, 0, 64
	.other		__nv_reservedSMEM_offset_0_alias,@"STO_CUDA_RESERVED_SHARED STV_DEFAULT"
__nv_reservedSMEM_offset_0_alias:
	.zero		0
	.zero		64


//--------------------- .nv.constant0._Z6matmulPiS_PciiiS_S_S_S_ --------------------------
	.section	.nv.constant0._Z6matmulPiS_PciiiS_S_S_S_,"a",@progbits
	.sectionflags	@""
	.align	4
.nv.constant0._Z6matmulPiS_PciiiS_S_S_S_:
	.zero		968


//--------------------- SYMBOLS --------------------------

	.type		.nv.reservedSmem.offset0,@object
	.size		.nv.reservedSmem.offset0,0x4
	.type		.nv.reservedSmem.cap,@object
	.size		.nv.reservedSmem.cap,0x4
